// auto-generated by cutlass_sweep.gemm — config: {"arch": "sm_100", "cluster_m": 1, "cluster_n": 1, "dtype": "fp16", "dtype_b": "fp16", "layout": "nt", "stages": 0, "tile_k": 32, "tile_m": 128, "tile_n": 128}
#include "cutlass/cutlass.h"
#include "cutlass/gemm/collective/collective_builder.hpp"
#include "cutlass/gemm/device/gemm_universal_adapter.h"
#include "cutlass/gemm/kernel/gemm_universal.hpp"
#include "cutlass/epilogue/collective/collective_builder.hpp"

using ElemA = cutlass::half_t;
using ElemB = cutlass::half_t;
using ElemCD = cutlass::half_t;
using Acc  = float;
using TileShape    = cute::Shape<cute::_128, cute::_128, cute::_32>;
using ClusterShape = cute::Shape<cute::_1, cute::_1, cute::_1>;

using CollectiveEpilogue = typename cutlass::epilogue::collective::CollectiveBuilder<
    cutlass::arch::Sm100, cutlass::arch::OpClassTensorOp,
    TileShape, ClusterShape,
    cutlass::epilogue::collective::EpilogueTileAuto,
    Acc, Acc,
    ElemCD, cutlass::layout::RowMajor, 128 / cutlass::sizeof_bits<ElemCD>::value,
    ElemCD, cutlass::layout::RowMajor, 128 / cutlass::sizeof_bits<ElemCD>::value,
    cutlass::epilogue::collective::EpilogueScheduleAuto
  >::CollectiveOp;

using CollectiveMainloop = typename cutlass::gemm::collective::CollectiveBuilder<
    cutlass::arch::Sm100, cutlass::arch::OpClassTensorOp,
    ElemA, cutlass::layout::RowMajor, 128 / cutlass::sizeof_bits<ElemA>::value,
    ElemB, cutlass::layout::ColumnMajor, 128 / cutlass::sizeof_bits<ElemB>::value,
    Acc,
    TileShape, ClusterShape,
    cutlass::gemm::collective::StageCountAutoCarveout<static_cast<int>(sizeof(typename CollectiveEpilogue::SharedStorage))>,
    cutlass::gemm::collective::KernelScheduleAuto
  >::CollectiveOp;

using GemmKernel = cutlass::gemm::kernel::GemmUniversal<
    cute::Shape<int,int,int,int>,
    CollectiveMainloop,
    CollectiveEpilogue
>;
using Gemm = cutlass::gemm::device::GemmUniversalAdapter<GemmKernel>;

// Force the device kernel symbol into the cubin without needing a host main.
auto* _anchor = &cutlass::device_kernel<GemmKernel>;


// ===== COMPILED SASS (sm_100a) =====

	.target	sm_100a

	.elftype	@"ET_EXEC"


//--------------------- .note.nv.tkinfo           --------------------------
	.section	.note.nv.tkinfo,"",@"SHT_NOTE"
	.sectionflags	@"SHF_NOTE_NV_TKINFO"
	.tkinfo
        /*0018*/ 	.word	0x00000002
        /*0030*/ 	.string	""
        /*0030*/ 	.string	"ptxas"
        /*0030*/ 	.string	"Cuda compilation tools, release 13.0, V13.0.88"
        /*0030*/ 	.string	"Build cuda_13.0.r13.0/compiler.36424714_0"
        /*0030*/ 	.string	"-arch sm_100a -m 64 "



//--------------------- .note.nv.cuinfo           --------------------------
	.section	.note.nv.cuinfo,"",@"SHT_NOTE"
	.sectionflags	@"SHF_NOTE_NV_CUINFO"
        /*0018*/ 	.short	0x0002
        /*001a*/ 	.short	0x0064
        /*001c*/ 	.short	0x0082
	.zero		2


//--------------------- .nv.info                  --------------------------
	.section	.nv.info,"",@"SHT_CUDA_INFO"
	.align	4


	//----- nvinfo : EIATTR_REGCOUNT
	.align		4
        /*0000*/ 	.byte	0x04, 0x2f
        /*0002*/ 	.short	(.L_19 - .L_18)
	.align		4
.L_18:
        /*0004*/ 	.word	index@(_ZN7cutlass13device_kernelINS_4gemm6kernel13GemmUniversalIN4cute5tupleIJiiiiEEENS1_10collective13CollectiveMmaINS1_35MainloopSm100TmaUmmaWarpSpecializedILi12ELi2ELi4ENS5_IJNS4_1CILi1EEESB_SB_EEEEENS5_IJNSA_ILi128EEESE_NSA_ILi32EEEEEENS_6half_tENS5_IJlSB_lEEESH_SI_NS4_8TiledMMAINS4_8MMA_AtomIJNS4_20SM100_MMA_F16BF16_SSISH_SH_fLi128ELi128ELNS4_4UMMA5MajorE0ELSN_0ELNSM_7ScaleInE0ELSO_0EEEEEENS4_6LayoutISC_NS5_IJNSA_ILi0EEESS_SS_EEEEENS5_IJNS4_10UnderscoreESV_SV_EEEEENS4_13SM90_TMA_LOADENS4_14ComposedLayoutINS4_7SwizzleILi2ELi4ELi3EEENS4_18smem_ptr_flag_bitsILi16EEENSR_INS5_IJNSA_ILi8EEESF_EEENS5_IJSF_SB_EEEEEEEvNS4_8identityESY_S18_vS19_EENS_8epilogue10collective18CollectiveEpilogueINS1B_23Sm100TmaWarpSpecializedILi4ELi2ELi32ELb1ELb0EEEJSG_NS5_IJNSR_ISE_SB_EENSR_ISF_SB_EEEEESH_SI_SH_SI_NS1B_6fusion15FusionCallbacksIS1F_NS1J_17LinearCombinationISH_fSH_fLNS_15FloatRoundStyleE2EEESG_S1I_JEEENS4_5SM1004TMEM4LOAD26SM100_TMEM_LOAD_32dp32b32xESY_S18_NS4_39AutoVectorizingCopyWithAssumedAlignmentILi128EEENS4_14SM90_TMA_STOREES18_S1U_S1U_EEEvvEEEEvNT_6ParamsE)
        /*0008*/ 	.word	0x0000006e


	//----- nvinfo : EIATTR_FRAME_SIZE
	.align		4
.L_19:
        /*000c*/ 	.byte	0x04, 0x11
        /*000e*/ 	.short	(.L_21 - .L_20)
	.align		4
.L_20:
        /*0010*/ 	.word	index@($__internal_2_$__cuda_sm10x_tcgen05_guardrail_trap_unallocated_columns_being_dealloced)
        /*0014*/ 	.word	0x00000000


	//----- nvinfo : EIATTR_FRAME_SIZE
	.align		4
.L_21:
        /*0018*/ 	.byte	0x04, 0x11
        /*001a*/ 	.short	(.L_23 - .L_22)
	.align		4
.L_22:
        /*001c*/ 	.word	index@($__internal_1_$__cuda_sm10x_tcgen05_guardrail_trap_phase_invalid_during_alloc)
        /*0020*/ 	.word	0x00000000


	//----- nvinfo : EIATTR_FRAME_SIZE
	.align		4
.L_23:
        /*0024*/ 	.byte	0x04, 0x11
        /*0026*/ 	.short	(.L_25 - .L_24)
	.align		4
.L_24:
        /*0028*/ 	.word	index@($__internal_0_$__cuda_sm10x_tcgen05_guardrail_trap_col_being_dealloced_not_returned_by_alloc)
        /*002c*/ 	.word	0x00000000


	//----- nvinfo : EIATTR_FRAME_SIZE
	.align		4
.L_25:
        /*0030*/ 	.byte	0x04, 0x11
        /*0032*/ 	.short	(.L_27 - .L_26)
	.align		4
.L_26:
        /*0034*/ 	.word	index@(_ZN7cutlass13device_kernelINS_4gemm6kernel13GemmUniversalIN4cute5tupleIJiiiiEEENS1_10collective13CollectiveMmaINS1_35MainloopSm100TmaUmmaWarpSpecializedILi12ELi2ELi4ENS5_IJNS4_1CILi1EEESB_SB_EEEEENS5_IJNSA_ILi128EEESE_NSA_ILi32EEEEEENS_6half_tENS5_IJlSB_lEEESH_SI_NS4_8TiledMMAINS4_8MMA_AtomIJNS4_20SM100_MMA_F16BF16_SSISH_SH_fLi128ELi128ELNS4_4UMMA5MajorE0ELSN_0ELNSM_7ScaleInE0ELSO_0EEEEEENS4_6LayoutISC_NS5_IJNSA_ILi0EEESS_SS_EEEEENS5_IJNS4_10UnderscoreESV_SV_EEEEENS4_13SM90_TMA_LOADENS4_14ComposedLayoutINS4_7SwizzleILi2ELi4ELi3EEENS4_18smem_ptr_flag_bitsILi16EEENSR_INS5_IJNSA_ILi8EEESF_EEENS5_IJSF_SB_EEEEEEEvNS4_8identityESY_S18_vS19_EENS_8epilogue10collective18CollectiveEpilogueINS1B_23Sm100TmaWarpSpecializedILi4ELi2ELi32ELb1ELb0EEEJSG_NS5_IJNSR_ISE_SB_EENSR_ISF_SB_EEEEESH_SI_SH_SI_NS1B_6fusion15FusionCallbacksIS1F_NS1J_17LinearCombinationISH_fSH_fLNS_15FloatRoundStyleE2EEESG_S1I_JEEENS4_5SM1004TMEM4LOAD26SM100_TMEM_LOAD_32dp32b32xESY_S18_NS4_39AutoVectorizingCopyWithAssumedAlignmentILi128EEENS4_14SM90_TMA_STOREES18_S1U_S1U_EEEvvEEEEvNT_6ParamsE)
        /*0038*/ 	.word	0x00000000


	//----- nvinfo : EIATTR_MIN_STACK_SIZE
	.align		4
.L_27:
        /*003c*/ 	.byte	0x04, 0x12
        /*003e*/ 	.short	(.L_29 - .L_28)
	.align		4
.L_28:
        /*0040*/ 	.word	index@(_ZN7cutlass13device_kernelINS_4gemm6kernel13GemmUniversalIN4cute5tupleIJiiiiEEENS1_10collective13CollectiveMmaINS1_35MainloopSm100TmaUmmaWarpSpecializedILi12ELi2ELi4ENS5_IJNS4_1CILi1EEESB_SB_EEEEENS5_IJNSA_ILi128EEESE_NSA_ILi32EEEEEENS_6half_tENS5_IJlSB_lEEESH_SI_NS4_8TiledMMAINS4_8MMA_AtomIJNS4_20SM100_MMA_F16BF16_SSISH_SH_fLi128ELi128ELNS4_4UMMA5MajorE0ELSN_0ELNSM_7ScaleInE0ELSO_0EEEEEENS4_6LayoutISC_NS5_IJNSA_ILi0EEESS_SS_EEEEENS5_IJNS4_10UnderscoreESV_SV_EEEEENS4_13SM90_TMA_LOADENS4_14ComposedLayoutINS4_7SwizzleILi2ELi4ELi3EEENS4_18smem_ptr_flag_bitsILi16EEENSR_INS5_IJNSA_ILi8EEESF_EEENS5_IJSF_SB_EEEEEEEvNS4_8identityESY_S18_vS19_EENS_8epilogue10collective18CollectiveEpilogueINS1B_23Sm100TmaWarpSpecializedILi4ELi2ELi32ELb1ELb0EEEJSG_NS5_IJNSR_ISE_SB_EENSR_ISF_SB_EEEEESH_SI_SH_SI_NS1B_6fusion15FusionCallbacksIS1F_NS1J_17LinearCombinationISH_fSH_fLNS_15FloatRoundStyleE2EEESG_S1I_JEEENS4_5SM1004TMEM4LOAD26SM100_TMEM_LOAD_32dp32b32xESY_S18_NS4_39AutoVectorizingCopyWithAssumedAlignmentILi128EEENS4_14SM90_TMA_STOREES18_S1U_S1U_EEEvvEEEEvNT_6ParamsE)
        /*0044*/ 	.word	0x00000000
.L_29:


//--------------------- .nv.compat                --------------------------
	.section	.nv.compat,"",@"SHT_CUDA_COMPAT_INFO"
	.align	4
        /*0000*/ 	.byte	0x02, 0x09, 0x01, 0x00, 0x02, 0x02, 0x02, 0x00, 0x02, 0x05, 0x05, 0x00, 0x03, 0x07, 0x01, 0x01
        /*0010*/ 	.byte	0x02, 0x03, 0x01, 0x00, 0x02, 0x06, 0x01, 0x00, 0x04, 0x0b, 0x08, 0x00, 0x09, 0x00, 0x00, 0x00
        /*0020*/ 	.byte	0x00, 0x00, 0x00, 0x00


//--------------------- .nv.info._ZN7cutlass13device_kernelINS_4gemm6kernel13GemmUniversalIN4cute5tupleIJiiiiEEENS1_10collective13CollectiveMmaINS1_35MainloopSm100TmaUmmaWarpSpecializedILi12ELi2ELi4ENS5_IJNS4_1CILi1EEESB_SB_EEEEENS5_IJNSA_ILi128EEESE_NSA_ILi32EEEEEENS_6half_tENS5_IJlSB_lEEESH_SI_NS4_8TiledMMAINS4_8MMA_AtomIJNS4_20SM100_MMA_F16BF16_SSISH_SH_fLi128ELi128ELNS4_4UMMA5MajorE0ELSN_0ELNSM_7ScaleInE0ELSO_0EEEEEENS4_6LayoutISC_NS5_IJNSA_ILi0EEESS_SS_EEEEENS5_IJNS4_10UnderscoreESV_SV_EEEEENS4_13SM90_TMA_LOADENS4_14ComposedLayoutINS4_7SwizzleILi2ELi4ELi3EEENS4_18smem_ptr_flag_bitsILi16EEENSR_INS5_IJNSA_ILi8EEESF_EEENS5_IJSF_SB_EEEEEEEvNS4_8identityESY_S18_vS19_EENS_8epilogue10collective18CollectiveEpilogueINS1B_23Sm100TmaWarpSpecializedILi4ELi2ELi32ELb1ELb0EEEJSG_NS5_IJNSR_ISE_SB_EENSR_ISF_SB_EEEEESH_SI_SH_SI_NS1B_6fusion15FusionCallbacksIS1F_NS1J_17LinearCombinationISH_fSH_fLNS_15FloatRoundStyleE2EEESG_S1I_JEEENS4_5SM1004TMEM4LOAD26SM100_TMEM_LOAD_32dp32b32xESY_S18_NS4_39AutoVectorizingCopyWithAssumedAlignmentILi128EEENS4_14SM90_TMA_STOREES18_S1U_S1U_EEEvvEEEEvNT_6ParamsE --------------------------
	.section	.nv.info._ZN7cutlass13device_kernelINS_4gemm6kernel13GemmUniversalIN4cute5tupleIJiiiiEEENS1_10collective13CollectiveMmaINS1_35MainloopSm100TmaUmmaWarpSpecializedILi12ELi2ELi4ENS5_IJNS4_1CILi1EEESB_SB_EEEEENS5_IJNSA_ILi128EEESE_NSA_ILi32EEEEEENS_6half_tENS5_IJlSB_lEEESH_SI_NS4_8TiledMMAINS4_8MMA_AtomIJNS4_20SM100_MMA_F16BF16_SSISH_SH_fLi128ELi128ELNS4_4UMMA5MajorE0ELSN_0ELNSM_7ScaleInE0ELSO_0EEEEEENS4_6LayoutISC_NS5_IJNSA_ILi0EEESS_SS_EEEEENS5_IJNS4_10UnderscoreESV_SV_EEEEENS4_13SM90_TMA_LOADENS4_14ComposedLayoutINS4_7SwizzleILi2ELi4ELi3EEENS4_18smem_ptr_flag_bitsILi16EEENSR_INS5_IJNSA_ILi8EEESF_EEENS5_IJSF_SB_EEEEEEEvNS4_8identityESY_S18_vS19_EENS_8epilogue10collective18CollectiveEpilogueINS1B_23Sm100TmaWarpSpecializedILi4ELi2ELi32ELb1ELb0EEEJSG_NS5_IJNSR_ISE_SB_EENSR_ISF_SB_EEEEESH_SI_SH_SI_NS1B_6fusion15FusionCallbacksIS1F_NS1J_17LinearCombinationISH_fSH_fLNS_15FloatRoundStyleE2EEESG_S1I_JEEENS4_5SM1004TMEM4LOAD26SM100_TMEM_LOAD_32dp32b32xESY_S18_NS4_39AutoVectorizingCopyWithAssumedAlignmentILi128EEENS4_14SM90_TMA_STOREES18_S1U_S1U_EEEvvEEEEvNT_6ParamsE,"",@"SHT_CUDA_INFO"
	.sectionflags	@""
	.align	4


	//----- nvinfo : EIATTR_CUDA_API_VERSION
	.align		4
        /*0000*/ 	.byte	0x04, 0x37
        /*0002*/ 	.short	(.L_31 - .L_30)
.L_30:
        /*0004*/ 	.word	0x00000082


	//----- nvinfo : EIATTR_KPARAM_INFO
	.align		4
.L_31:
        /*0008*/ 	.byte	0x04, 0x17
        /*000a*/ 	.short	(.L_33 - .L_32)
.L_32:
        /*000c*/ 	.word	0x00000000
        /*0010*/ 	.short	0x0000
        /*0012*/ 	.short	0x0000
        /*0014*/ 	.byte	0x00, 0xf0, 0x01, 0x20


	//----- nvinfo : EIATTR_AT_ENTRY_FRAGMENTS
	.align		4
.L_33:
        /*0018*/ 	.byte	0x04, 0x4f
        /*001a*/ 	.short	(.L_35 - .L_34)


	//   ....[0]....
.L_34:
        /*001c*/ 	.word	0x00000006


	//----- nvinfo : EIATTR_RESERVED_SMEM_USED
	.align		4
.L_35:
        /*0020*/ 	.byte	0x01, 0x41
	.zero		2


	//----- nvinfo : EIATTR_SPARSE_MMA_MASK
	.align		4
        /*0024*/ 	.byte	0x03, 0x50
        /*0026*/ 	.short	0x0000


	//----- nvinfo : EIATTR_TCGEN05_1CTA_USED
	.align		4
        /*0028*/ 	.byte	0x01, 0x51
	.zero		2


	//----- nvinfo : EIATTR_MAXREG_COUNT
	.align		4
        /*002c*/ 	.byte	0x03, 0x1b
        /*002e*/ 	.short	0x00ff


	//----- nvinfo : EIATTR_NUM_BARRIERS
	.align		4
        /*0030*/ 	.byte	0x02, 0x4c
        /*0032*/ 	.byte	0x07
	.zero		1


	//----- nvinfo : EIATTR_EXTERNS
	.align		4
        /*0034*/ 	.byte	0x04, 0x0f
        /*0036*/ 	.short	(.L_37 - .L_36)


	//   ....[0]....
	.align		4
.L_36:
        /*0038*/ 	.word	index@(__assertfail)


	//----- nvinfo : EIATTR_MERCURY_ISA_VERSION
	.align		4
.L_37:
        /*003c*/ 	.byte	0x03, 0x5f
        /*003e*/ 	.short	0x0101


	//----- nvinfo : EIATTR_INT_WARP_WIDE_INSTR_OFFSETS
	.align		4
        /*0040*/ 	.byte	0x04, 0x31
        /*0042*/ 	.short	(.L_39 - .L_38)


	//   ....[0]....
.L_38:
        /*0044*/ 	.word	0x00001ef0


	//   ....[1]....
        /*0048*/ 	.word	0x00003cd0


	//   ....[2]....
        /*004c*/ 	.word	0x00003d00


	//   ....[3]....
        /*0050*/ 	.word	0x00003d50


	//   ....[4]....
        /*0054*/ 	.word	0x00004670


	//   ....[5]....
        /*0058*/ 	.word	0x000046d0


	//   ....[6]....
        /*005c*/ 	.word	0x000047b0


	//   ....[7]....
        /*0060*/ 	.word	0x00004820


	//   ....[8]....
        /*0064*/ 	.word	0x00004930


	//   ....[9]....
        /*0068*/ 	.word	0x000049c0


	//   ....[10]....
        /*006c*/ 	.word	0x00004b90


	//   ....[11]....
        /*0070*/ 	.word	0x00004cf0


	//----- nvinfo : EIATTR_COOP_GROUP_MASK_REGIDS
	.align		4
.L_39:
        /*0074*/ 	.byte	0x04, 0x29
        /*0076*/ 	.short	(.L_41 - .L_40)


	//   ....[0]....
.L_40:
        /*0078*/ 	.word	0xffffffff


	//   ....[1]....
        /*007c*/ 	.word	0xffffffff


	//   ....[2]....
        /*0080*/ 	.word	0xffffffff


	//   ....[3]....
        /*0084*/ 	.word	0xffffffff


	//   ....[4]....
        /*0088*/ 	.word	0xffffffff


	//   ....[5]....
        /*008c*/ 	.word	0xffffffff


	//   ....[6]....
        /*0090*/ 	.word	0xffffffff


	//   ....[7]....
        /*0094*/ 	.word	0xffffffff


	//   ....[8]....
        /*0098*/ 	.word	0xffffffff


	//   ....[9]....
        /*009c*/ 	.word	0xffffffff


	//   ....[10]....
        /*00a0*/ 	.word	0xffffffff


	//   ....[11]....
        /*00a4*/ 	.word	0xffffffff


	//   ....[12]....
        /*00a8*/ 	.word	0xffffffff


	//----- nvinfo : EIATTR_COOP_GROUP_INSTR_OFFSETS
	.align		4
.L_41:
        /*00ac*/ 	.byte	0x04, 0x28
        /*00ae*/ 	.short	(.L_43 - .L_42)


	//   ....[0]....
.L_42:
        /*00b0*/ 	.word	0x00000090


	//   ....[1]....
        /*00b4*/ 	.word	0x000004d0


	//   ....[2]....
        /*00b8*/ 	.word	0x00000770


	//   ....[3]....
        /*00bc*/ 	.word	0x00000910


	//   ....[4]....
        /*00c0*/ 	.word	0x00000a10


	//   ....[5]....
        /*00c4*/ 	.word	0x00000b80


	//   ....[6]....
        /*00c8*/ 	.word	0x00000d20


	//   ....[7]....
        /*00cc*/ 	.word	0x00001dd0


	//   ....[8]....
        /*00d0*/ 	.word	0x00003030


	//   ....[9]....
        /*00d4*/ 	.word	0x00003240


	//   ....[10]....
        /*00d8*/ 	.word	0x00003270


	//   ....[11]....
        /*00dc*/ 	.word	0x00003bc0


	//   ....[12]....
        /*00e0*/ 	.word	0x00003df0


	//----- nvinfo : EIATTR_VRC_CTA_INIT_COUNT
	.align		4
.L_43:
        /*00e4*/ 	.byte	0x02, 0x4a
        /*00e6*/ 	.byte	0x80
	.zero		1


	//----- nvinfo : EIATTR_SYSCALL_OFFSETS
	.align		4
        /*00e8*/ 	.byte	0x04, 0x46
        /*00ea*/ 	.short	(.L_45 - .L_44)


	//   ....[0]....
.L_44:
        /*00ec*/ 	.word	0x00005770


	//   ....[1]....
        /*00f0*/ 	.word	0x00005860


	//   ....[2]....
        /*00f4*/ 	.word	0x00005fd0


	//   ....[3]....
        /*00f8*/ 	.word	0x00006c50


	//   ....[4]....
        /*00fc*/ 	.word	0x000078a0


	//   ....[5]....
        /*0100*/ 	.word	0x000084f0


	//----- nvinfo : EIATTR_MBARRIER_INSTR_OFFSETS
	.align		4
.L_45:
        /*0104*/ 	.byte	0x04, 0x39
        /*0106*/ 	.short	(.L_47 - .L_46)


	//   ....[0]....
.L_46:
        /*0108*/ 	.word	0x000005d0
        /*010c*/ 	.word	0x000000ff
        /*0110*/ 	.word	0x00000000
        /*0114*/ 	.short	0x0100
        /*0116*/ 	.byte	0x05
	.zero		1


	//   ....[1]....
        /*0118*/ 	.word	0x000005e0
        /*011c*/ 	.word	0x000000ff
        /*0120*/ 	.word	0x00000060
        /*0124*/ 	.short	0x0100
        /*0126*/ 	.byte	0x05
	.zero		1


	//   ....[2]....
        /*0128*/ 	.word	0x000005f0
        /*012c*/ 	.word	0x000000ff
        /*0130*/ 	.word	0x00000008
        /*0134*/ 	.short	0x0100
        /*0136*/ 	.byte	0x05
	.zero		1


	//   ....[3]....
        /*0138*/ 	.word	0x00000600
        /*013c*/ 	.word	0x000000ff
        /*0140*/ 	.word	0x00000068
        /*0144*/ 	.short	0x0100
        /*0146*/ 	.byte	0x05
	.zero		1


	//   ....[4]....
        /*0148*/ 	.word	0x00000610
        /*014c*/ 	.word	0x000000ff
        /*0150*/ 	.word	0x00000010
        /*0154*/ 	.short	0x0100
        /*0156*/ 	.byte	0x05
	.zero		1


	//   ....[5]....
        /*0158*/ 	.word	0x00000620
        /*015c*/ 	.word	0x000000ff
        /*0160*/ 	.word	0x00000070
        /*0164*/ 	.short	0x0100
        /*0166*/ 	.byte	0x05
	.zero		1


	//   ....[6]....
        /*0168*/ 	.word	0x00000630
        /*016c*/ 	.word	0x000000ff
        /*0170*/ 	.word	0x00000018
        /*0174*/ 	.short	0x0100
        /*0176*/ 	.byte	0x05
	.zero		1


	//   ....[7]....
        /*0178*/ 	.word	0x00000640
        /*017c*/ 	.word	0x000000ff
        /*0180*/ 	.word	0x00000078
        /*0184*/ 	.short	0x0100
        /*0186*/ 	.byte	0x05
	.zero		1


	//   ....[8]....
        /*0188*/ 	.word	0x00000650
        /*018c*/ 	.word	0x000000ff
        /*0190*/ 	.word	0x00000020
        /*0194*/ 	.short	0x0100
        /*0196*/ 	.byte	0x05
	.zero		1


	//   ....[9]....
        /*0198*/ 	.word	0x00000660
        /*019c*/ 	.word	0x000000ff
        /*01a0*/ 	.word	0x00000080
        /*01a4*/ 	.short	0x0100
        /*01a6*/ 	.byte	0x05
	.zero		1


	//   ....[10]....
        /*01a8*/ 	.word	0x00000670
        /*01ac*/ 	.word	0x000000ff
        /*01b0*/ 	.word	0x00000028
        /*01b4*/ 	.short	0x0100
        /*01b6*/ 	.byte	0x05
	.zero		1


	//   ....[11]....
        /*01b8*/ 	.word	0x00000680
        /*01bc*/ 	.word	0x000000ff
        /*01c0*/ 	.word	0x00000088
        /*01c4*/ 	.short	0x0100
        /*01c6*/ 	.byte	0x05
	.zero		1


	//   ....[12]....
        /*01c8*/ 	.word	0x00000690
        /*01cc*/ 	.word	0x000000ff
        /*01d0*/ 	.word	0x00000030
        /*01d4*/ 	.short	0x0100
        /*01d6*/ 	.byte	0x05
	.zero		1


	//   ....[13]....
        /*01d8*/ 	.word	0x000006a0
        /*01dc*/ 	.word	0x000000ff
        /*01e0*/ 	.word	0x00000090
        /*01e4*/ 	.short	0x0100
        /*01e6*/ 	.byte	0x05
	.zero		1


	//   ....[14]....
        /*01e8*/ 	.word	0x000006b0
        /*01ec*/ 	.word	0x000000ff
        /*01f0*/ 	.word	0x00000038
        /*01f4*/ 	.short	0x0100
        /*01f6*/ 	.byte	0x05
	.zero		1


	//   ....[15]....
        /*01f8*/ 	.word	0x000006c0
        /*01fc*/ 	.word	0x000000ff
        /*0200*/ 	.word	0x00000098
        /*0204*/ 	.short	0x0100
        /*0206*/ 	.byte	0x05
	.zero		1


	//   ....[16]....
        /*0208*/ 	.word	0x000006d0
        /*020c*/ 	.word	0x000000ff
        /*0210*/ 	.word	0x00000040
        /*0214*/ 	.short	0x0100
        /*0216*/ 	.byte	0x05
	.zero		1


	//   ....[17]....
        /*0218*/ 	.word	0x000006e0
        /*021c*/ 	.word	0x000000ff
        /*0220*/ 	.word	0x000000a0
        /*0224*/ 	.short	0x0100
        /*0226*/ 	.byte	0x05
	.zero		1


	//   ....[18]....
        /*0228*/ 	.word	0x000006f0
        /*022c*/ 	.word	0x000000ff
        /*0230*/ 	.word	0x00000048
        /*0234*/ 	.short	0x0100
        /*0236*/ 	.byte	0x05
	.zero		1


	//   ....[19]....
        /*0238*/ 	.word	0x00000700
        /*023c*/ 	.word	0x000000ff
        /*0240*/ 	.word	0x000000a8
        /*0244*/ 	.short	0x0100
        /*0246*/ 	.byte	0x05
	.zero		1


	//   ....[20]....
        /*0248*/ 	.word	0x00000710
        /*024c*/ 	.word	0x000000ff
        /*0250*/ 	.word	0x00000050
        /*0254*/ 	.short	0x0100
        /*0256*/ 	.byte	0x05
	.zero		1


	//   ....[21]....
        /*0258*/ 	.word	0x00000720
        /*025c*/ 	.word	0x000000ff
        /*0260*/ 	.word	0x000000b0
        /*0264*/ 	.short	0x0100
        /*0266*/ 	.byte	0x05
	.zero		1


	//   ....[22]....
        /*0268*/ 	.word	0x00000730
        /*026c*/ 	.word	0x000000ff
        /*0270*/ 	.word	0x00000058
        /*0274*/ 	.short	0x0100
        /*0276*/ 	.byte	0x05
	.zero		1


	//   ....[23]....
        /*0278*/ 	.word	0x00000740
        /*027c*/ 	.word	0x000000ff
        /*0280*/ 	.word	0x000000b8
        /*0284*/ 	.short	0x0100
        /*0286*/ 	.byte	0x05
	.zero		1


	//   ....[24]....
        /*0288*/ 	.word	0x00000880
        /*028c*/ 	.word	0x000000ff
        /*0290*/ 	.word	0x000000c0
        /*0294*/ 	.short	0x0100
        /*0296*/ 	.byte	0x07
	.zero		1


	//   ....[25]....
        /*0298*/ 	.word	0x00000890
        /*029c*/ 	.word	0x000000ff
        /*02a0*/ 	.word	0x000000e0
        /*02a4*/ 	.short	0x0100
        /*02a6*/ 	.byte	0x07
	.zero		1


	//   ....[26]....
        /*02a8*/ 	.word	0x000008a0
        /*02ac*/ 	.word	0x000000ff
        /*02b0*/ 	.word	0x000000c8
        /*02b4*/ 	.short	0x0100
        /*02b6*/ 	.byte	0x07
	.zero		1


	//   ....[27]....
        /*02b8*/ 	.word	0x000008b0
        /*02bc*/ 	.word	0x000000ff
        /*02c0*/ 	.word	0x000000e8
        /*02c4*/ 	.short	0x0100
        /*02c6*/ 	.byte	0x07
	.zero		1


	//   ....[28]....
        /*02c8*/ 	.word	0x000008c0
        /*02cc*/ 	.word	0x000000ff
        /*02d0*/ 	.word	0x000000d0
        /*02d4*/ 	.short	0x0100
        /*02d6*/ 	.byte	0x07
	.zero		1


	//   ....[29]....
        /*02d8*/ 	.word	0x000008d0
        /*02dc*/ 	.word	0x000000ff
        /*02e0*/ 	.word	0x000000f0
        /*02e4*/ 	.short	0x0100
        /*02e6*/ 	.byte	0x07
	.zero		1


	//   ....[30]....
        /*02e8*/ 	.word	0x000008e0
        /*02ec*/ 	.word	0x000000ff
        /*02f0*/ 	.word	0x000000d8
        /*02f4*/ 	.short	0x0100
        /*02f6*/ 	.byte	0x07
	.zero		1


	//   ....[31]....
        /*02f8*/ 	.word	0x000008f0
        /*02fc*/ 	.word	0x000000ff
        /*0300*/ 	.word	0x000000f8
        /*0304*/ 	.short	0x0100
        /*0306*/ 	.byte	0x07
	.zero		1


	//   ....[32]....
        /*0308*/ 	.word	0x000009e0
        /*030c*/ 	.word	0x000000ff
        /*0310*/ 	.word	0x00000100
        /*0314*/ 	.short	0x0100
        /*0316*/ 	.byte	0x05
	.zero		1


	//   ....[33]....
        /*0318*/ 	.word	0x000009f0
        /*031c*/ 	.word	0x000000ff
        /*0320*/ 	.word	0x00000108
        /*0324*/ 	.short	0x0100
        /*0326*/ 	.byte	0x05
	.zero		1


	//   ....[34]....
        /*0328*/ 	.word	0x00000b30
        /*032c*/ 	.word	0x000000ff
        /*0330*/ 	.word	0x00000110
        /*0334*/ 	.short	0x0100
        /*0336*/ 	.byte	0x05
	.zero		1


	//   ....[35]....
        /*0338*/ 	.word	0x00000b40
        /*033c*/ 	.word	0x000000ff
        /*0340*/ 	.word	0x00000120
        /*0344*/ 	.short	0x0100
        /*0346*/ 	.byte	0x05
	.zero		1


	//   ....[36]....
        /*0348*/ 	.word	0x00000b50
        /*034c*/ 	.word	0x000000ff
        /*0350*/ 	.word	0x00000118
        /*0354*/ 	.short	0x0100
        /*0356*/ 	.byte	0x05
	.zero		1


	//   ....[37]....
        /*0358*/ 	.word	0x00000b60
        /*035c*/ 	.word	0x000000ff
        /*0360*/ 	.word	0x00000128
        /*0364*/ 	.short	0x0100
        /*0366*/ 	.byte	0x05
	.zero		1


	//   ....[38]....
        /*0368*/ 	.word	0x00000c90
        /*036c*/ 	.word	0x000000ff
        /*0370*/ 	.word	0x00000130
        /*0374*/ 	.short	0x0100
        /*0376*/ 	.byte	0x07
	.zero		1


	//   ....[39]....
        /*0378*/ 	.word	0x00000ca0
        /*037c*/ 	.word	0x000000ff
        /*0380*/ 	.word	0x00000150
        /*0384*/ 	.short	0x0100
        /*0386*/ 	.byte	0x07
	.zero		1


	//   ....[40]....
        /*0388*/ 	.word	0x00000cb0
        /*038c*/ 	.word	0x000000ff
        /*0390*/ 	.word	0x00000138
        /*0394*/ 	.short	0x0100
        /*0396*/ 	.byte	0x07
	.zero		1


	//   ....[41]....
        /*0398*/ 	.word	0x00000cc0
        /*039c*/ 	.word	0x000000ff
        /*03a0*/ 	.word	0x00000158
        /*03a4*/ 	.short	0x0100
        /*03a6*/ 	.byte	0x07
	.zero		1


	//   ....[42]....
        /*03a8*/ 	.word	0x00000cd0
        /*03ac*/ 	.word	0x000000ff
        /*03b0*/ 	.word	0x00000140
        /*03b4*/ 	.short	0x0100
        /*03b6*/ 	.byte	0x07
	.zero		1


	//   ....[43]....
        /*03b8*/ 	.word	0x00000ce0
        /*03bc*/ 	.word	0x000000ff
        /*03c0*/ 	.word	0x00000160
        /*03c4*/ 	.short	0x0100
        /*03c6*/ 	.byte	0x07
	.zero		1


	//   ....[44]....
        /*03c8*/ 	.word	0x00000cf0
        /*03cc*/ 	.word	0x000000ff
        /*03d0*/ 	.word	0x00000148
        /*03d4*/ 	.short	0x0100
        /*03d6*/ 	.byte	0x07
	.zero		1


	//   ....[45]....
        /*03d8*/ 	.word	0x00000d00
        /*03dc*/ 	.word	0x000000ff
        /*03e0*/ 	.word	0x00000168
        /*03e4*/ 	.short	0x0100
        /*03e6*/ 	.byte	0x07
	.zero		1


	//   ....[46]....
        /*03e8*/ 	.word	0x00000df0
        /*03ec*/ 	.word	0x000000ff
        /*03f0*/ 	.word	0x00000170
        /*03f4*/ 	.short	0x0100
        /*03f6*/ 	.byte	0x05
	.zero		1


	//   ....[47]....
        /*03f8*/ 	.word	0x00000e00
        /*03fc*/ 	.word	0x000000ff
        /*0400*/ 	.word	0x00000180
        /*0404*/ 	.short	0x0100
        /*0406*/ 	.byte	0x05
	.zero		1


	//   ....[48]....
        /*0408*/ 	.word	0x00000e10
        /*040c*/ 	.word	0x000000ff
        /*0410*/ 	.word	0x00000178
        /*0414*/ 	.short	0x0100
        /*0416*/ 	.byte	0x05
	.zero		1


	//   ....[49]....
        /*0418*/ 	.word	0x00000e20
        /*041c*/ 	.word	0x000000ff
        /*0420*/ 	.word	0x00000188
        /*0424*/ 	.short	0x0100
        /*0426*/ 	.byte	0x05
	.zero		1


	//   ....[50]....
        /*0428*/ 	.word	0x000016f0
        /*042c*/ 	.word	0x00000002
        /*0430*/ 	.word	0x00000180
        /*0434*/ 	.short	0x010a
        /*0436*/ 	.byte	0xff
	.zero		1


	//   ....[51]....
        /*0438*/ 	.word	0x00001720
        /*043c*/ 	.word	0x00000002
        /*0440*/ 	.word	0x00000170
        /*0444*/ 	.short	0x0101
        /*0446*/ 	.byte	0xff
	.zero		1


	//   ....[52]....
        /*0448*/ 	.word	0x000017f0
        /*044c*/ 	.word	0x000000ff
        /*0450*/ 	.word	0x00000060
        /*0454*/ 	.short	0x010a
        /*0456*/ 	.byte	0x08
	.zero		1


	//   ....[53]....
        /*0458*/ 	.word	0x00001890
        /*045c*/ 	.word	0x000000ff
        /*0460*/ 	.word	0x00000060
        /*0464*/ 	.short	0x010a
        /*0466*/ 	.byte	0x21
	.zero		1


	//   ....[54]....
        /*0468*/ 	.word	0x000019f0
        /*046c*/ 	.word	0x000000ff
        /*0470*/ 	.word	0x00000060
        /*0474*/ 	.short	0x010a
        /*0476*/ 	.byte	0x08
	.zero		1


	//   ....[55]....
        /*0478*/ 	.word	0x00001ae0
        /*047c*/ 	.word	0x000000ff
        /*0480*/ 	.word	0x00000108
        /*0484*/ 	.short	0x0101
        /*0486*/ 	.byte	0x04
	.zero		1


	//   ....[56]....
        /*0488*/ 	.word	0x00001b00
        /*048c*/ 	.word	0x000000ff
        /*0490*/ 	.word	0x00000060
        /*0494*/ 	.short	0x010a
        /*0496*/ 	.byte	0x08
	.zero		1


	//   ....[57]....
        /*0498*/ 	.word	0x00001b80
        /*049c*/ 	.word	0x000000ff
        /*04a0*/ 	.word	0x00000060
        /*04a4*/ 	.short	0x010a
        /*04a6*/ 	.byte	0x11
	.zero		1


	//   ....[58]....
        /*04a8*/ 	.word	0x00001ce0
        /*04ac*/ 	.word	0x000000ff
        /*04b0*/ 	.word	0x00000060
        /*04b4*/ 	.short	0x010a
        /*04b6*/ 	.byte	0x08
	.zero		1


	//   ....[59]....
        /*04b8*/ 	.word	0x00001e00
        /*04bc*/ 	.word	0x00000002
        /*04c0*/ 	.word	0x00000110
        /*04c4*/ 	.short	0x010a
        /*04c6*/ 	.byte	0xff
	.zero		1


	//   ....[60]....
        /*04c8*/ 	.word	0x00001ec0
        /*04cc*/ 	.word	0x00000002
        /*04d0*/ 	.word	0x00000000
        /*04d4*/ 	.short	0x0101
        /*04d6*/ 	.byte	0xff
	.zero		1


	//   ....[61]....
        /*04d8*/ 	.word	0x00002420
        /*04dc*/ 	.word	0x000000ff
        /*04e0*/ 	.word	0x00000000
        /*04e4*/ 	.short	0x010a
        /*04e6*/ 	.byte	0x05
	.zero		1


	//   ....[62]....
        /*04e8*/ 	.word	0x000024b0
        /*04ec*/ 	.word	0x000000ff
        /*04f0*/ 	.word	0x00000000
        /*04f4*/ 	.short	0x010a
        /*04f6*/ 	.byte	0x05
	.zero		1


	//   ....[63]....
        /*04f8*/ 	.word	0x00002540
        /*04fc*/ 	.word	0x000000ff
        /*0500*/ 	.word	0x00000000
        /*0504*/ 	.short	0x010a
        /*0506*/ 	.byte	0x05
	.zero		1


	//   ....[64]....
        /*0508*/ 	.word	0x000025d0
        /*050c*/ 	.word	0x000000ff
        /*0510*/ 	.word	0x00000000
        /*0514*/ 	.short	0x010a
        /*0516*/ 	.byte	0x05
	.zero		1


	//   ....[65]....
        /*0518*/ 	.word	0x00002660
        /*051c*/ 	.word	0x000000ff
        /*0520*/ 	.word	0x00000000
        /*0524*/ 	.short	0x010a
        /*0526*/ 	.byte	0x05
	.zero		1


	//   ....[66]....
        /*0528*/ 	.word	0x000026f0
        /*052c*/ 	.word	0x000000ff
        /*0530*/ 	.word	0x00000000
        /*0534*/ 	.short	0x010a
        /*0536*/ 	.byte	0x05
	.zero		1


	//   ....[67]....
        /*0538*/ 	.word	0x00002780
        /*053c*/ 	.word	0x000000ff
        /*0540*/ 	.word	0x00000000
        /*0544*/ 	.short	0x010a
        /*0546*/ 	.byte	0x05
	.zero		1


	//   ....[68]....
        /*0548*/ 	.word	0x00002810
        /*054c*/ 	.word	0x000000ff
        /*0550*/ 	.word	0x00000000
        /*0554*/ 	.short	0x010a
        /*0556*/ 	.byte	0x05
	.zero		1


	//   ....[69]....
        /*0558*/ 	.word	0x000028a0
        /*055c*/ 	.word	0x000000ff
        /*0560*/ 	.word	0x00000000
        /*0564*/ 	.short	0x010a
        /*0566*/ 	.byte	0x05
	.zero		1


	//   ....[70]....
        /*0568*/ 	.word	0x00002930
        /*056c*/ 	.word	0x000000ff
        /*0570*/ 	.word	0x00000000
        /*0574*/ 	.short	0x010a
        /*0576*/ 	.byte	0x05
	.zero		1


	//   ....[71]....
        /*0578*/ 	.word	0x000029c0
        /*057c*/ 	.word	0x000000ff
        /*0580*/ 	.word	0x00000000
        /*0584*/ 	.short	0x010a
        /*0586*/ 	.byte	0x05
	.zero		1


	//   ....[72]....
        /*0588*/ 	.word	0x00002a60
        /*058c*/ 	.word	0x00000000
        /*0590*/ 	.word	0x00000000
        /*0594*/ 	.short	0x010a
        /*0596*/ 	.byte	0xff
	.zero		1


	//   ....[73]....
        /*0598*/ 	.word	0x00002b80
        /*059c*/ 	.word	0x00000000
        /*05a0*/ 	.word	0x00000170
        /*05a4*/ 	.short	0x010a
        /*05a6*/ 	.byte	0xff
	.zero		1


	//   ....[74]....
        /*05a8*/ 	.word	0x00002bf0
        /*05ac*/ 	.word	0x00000000
        /*05b0*/ 	.word	0x00000000
        /*05b4*/ 	.short	0x0101
        /*05b6*/ 	.byte	0xff
	.zero		1


	//   ....[75]....
        /*05b8*/ 	.word	0x00002c10
        /*05bc*/ 	.word	0x000000ff
        /*05c0*/ 	.word	0x00000120
        /*05c4*/ 	.short	0x010a
        /*05c6*/ 	.byte	0x05
	.zero		1


	//   ....[76]....
        /*05c8*/ 	.word	0x00002d30
        /*05cc*/ 	.word	0x00000000
        /*05d0*/ 	.word	0x00000110
        /*05d4*/ 	.short	0x010a
        /*05d6*/ 	.byte	0xff
	.zero		1


	//   ....[77]....
        /*05d8*/ 	.word	0x00002e30
        /*05dc*/ 	.word	0x00000000
        /*05e0*/ 	.word	0x00000000
        /*05e4*/ 	.short	0x0101
        /*05e6*/ 	.byte	0xff
	.zero		1


	//   ....[78]....
        /*05e8*/ 	.word	0x00002ec0
        /*05ec*/ 	.word	0x000000ff
        /*05f0*/ 	.word	0x00000120
        /*05f4*/ 	.short	0x0106
        /*05f6*/ 	.byte	0x05
	.zero		1


	//   ....[79]....
        /*05f8*/ 	.word	0x00002ee0
        /*05fc*/ 	.word	0x000000ff
        /*0600*/ 	.word	0x00000120
        /*0604*/ 	.short	0x010a
        /*0606*/ 	.byte	0x05
	.zero		1


	//   ....[80]....
        /*0608*/ 	.word	0x00002f70
        /*060c*/ 	.word	0x000000ff
        /*0610*/ 	.word	0x00000120
        /*0614*/ 	.short	0x0106
        /*0616*/ 	.byte	0x04
	.zero		1


	//   ....[81]....
        /*0618*/ 	.word	0x00002fb0
        /*061c*/ 	.word	0x00000000
        /*0620*/ 	.word	0x00000120
        /*0624*/ 	.short	0x010a
        /*0626*/ 	.byte	0xff
	.zero		1


	//   ....[82]....
        /*0628*/ 	.word	0x000034b0
        /*062c*/ 	.word	0x00000000
        /*0630*/ 	.word	0x00000110
        /*0634*/ 	.short	0x010a
        /*0636*/ 	.byte	0xff
	.zero		1


	//   ....[83]....
        /*0638*/ 	.word	0x000035c0
        /*063c*/ 	.word	0x00000003
        /*0640*/ 	.word	0x00000000
        /*0644*/ 	.short	0x0101
        /*0646*/ 	.byte	0xff
	.zero		1


	//   ....[84]....
        /*0648*/ 	.word	0x000035d0
        /*064c*/ 	.word	0x000000ff
        /*0650*/ 	.word	0x00000000
        /*0654*/ 	.short	0x010a
        /*0656*/ 	.byte	0x04
	.zero		1


	//   ....[85]....
        /*0658*/ 	.word	0x000035f0
        /*065c*/ 	.word	0x000000ff
        /*0660*/ 	.word	0x00000150
        /*0664*/ 	.short	0x010a
        /*0666*/ 	.byte	0x08
	.zero		1


	//   ....[86]....
        /*0668*/ 	.word	0x000036c0
        /*066c*/ 	.word	0x000000ff
        /*0670*/ 	.word	0x00000000
        /*0674*/ 	.short	0x010a
        /*0676*/ 	.byte	0x07
	.zero		1


	//   ....[87]....
        /*0678*/ 	.word	0x00003800
        /*067c*/ 	.word	0x000000ff
        /*0680*/ 	.word	0x00000000
        /*0684*/ 	.short	0x010a
        /*0686*/ 	.byte	0x04
	.zero		1


	//   ....[88]....
        /*0688*/ 	.word	0x000039f0
        /*068c*/ 	.word	0x000000ff
        /*0690*/ 	.word	0x00000000
        /*0694*/ 	.short	0x010a
        /*0696*/ 	.byte	0x05
	.zero		1


	//   ....[89]....
        /*0698*/ 	.word	0x00003a80
        /*069c*/ 	.word	0x000000ff
        /*06a0*/ 	.word	0x00000000
        /*06a4*/ 	.short	0x010a
        /*06a6*/ 	.byte	0x05
	.zero		1


	//   ....[90]....
        /*06a8*/ 	.word	0x00003b10
        /*06ac*/ 	.word	0x000000ff
        /*06b0*/ 	.word	0x00000000
        /*06b4*/ 	.short	0x010a
        /*06b6*/ 	.byte	0x05
	.zero		1


	//   ....[91]....
        /*06b8*/ 	.word	0x00003ba0
        /*06bc*/ 	.word	0x000000ff
        /*06c0*/ 	.word	0x00000000
        /*06c4*/ 	.short	0x010a
        /*06c6*/ 	.byte	0x07
	.zero		1


	//   ....[92]....
        /*06c8*/ 	.word	0x00004020
        /*06cc*/ 	.word	0x00000000
        /*06d0*/ 	.word	0x00000110
        /*06d4*/ 	.short	0x010a
        /*06d6*/ 	.byte	0xff
	.zero		1


	//   ....[93]....
        /*06d8*/ 	.word	0x000040e0
        /*06dc*/ 	.word	0x00000000
        /*06e0*/ 	.word	0x00000000
        /*06e4*/ 	.short	0x0101
        /*06e6*/ 	.byte	0xff
	.zero		1


	//   ....[94]....
        /*06e8*/ 	.word	0x00004400
        /*06ec*/ 	.word	0x000000ff
        /*06f0*/ 	.word	0x00000108
        /*06f4*/ 	.short	0x010a
        /*06f6*/ 	.byte	0x07
	.zero		1


	//   ....[95]....
        /*06f8*/ 	.word	0x000045f0
        /*06fc*/ 	.word	0x000000ff
        /*0700*/ 	.word	0x000000e0
        /*0704*/ 	.short	0x010a
        /*0706*/ 	.byte	0x07
	.zero		1


	//   ....[96]....
        /*0708*/ 	.word	0x00004760
        /*070c*/ 	.word	0x000000ff
        /*0710*/ 	.word	0x000000c0
        /*0714*/ 	.short	0x010b
        /*0716*/ 	.byte	0x07
	.zero		1


	//   ....[97]....
        /*0718*/ 	.word	0x00004770
        /*071c*/ 	.word	0x000000ff
        /*0720*/ 	.word	0x00000000
        /*0724*/ 	.short	0x0101
        /*0726*/ 	.byte	0x08
	.zero		1


	//   ....[98]....
        /*0728*/ 	.word	0x00004780
        /*072c*/ 	.word	0x000000ff
        /*0730*/ 	.word	0x000000e8
        /*0734*/ 	.short	0x010a
        /*0736*/ 	.byte	0x07
	.zero		1


	//   ....[99]....
        /*0738*/ 	.word	0x000048d0
        /*073c*/ 	.word	0x000000ff
        /*0740*/ 	.word	0x000000c8
        /*0744*/ 	.short	0x010b
        /*0746*/ 	.byte	0x07
	.zero		1


	//   ....[100]....
        /*0748*/ 	.word	0x000048e0
        /*074c*/ 	.word	0x000000ff
        /*0750*/ 	.word	0x00000000
        /*0754*/ 	.short	0x0101
        /*0756*/ 	.byte	0x08
	.zero		1


	//   ....[101]....
        /*0758*/ 	.word	0x000048f0
        /*075c*/ 	.word	0x000000ff
        /*0760*/ 	.word	0x000000f0
        /*0764*/ 	.short	0x010a
        /*0766*/ 	.byte	0x07
	.zero		1


	//   ....[102]....
        /*0768*/ 	.word	0x00004a70
        /*076c*/ 	.word	0x000000ff
        /*0770*/ 	.word	0x000000d0
        /*0774*/ 	.short	0x010b
        /*0776*/ 	.byte	0x07
	.zero		1


	//   ....[103]....
        /*0778*/ 	.word	0x00004ab0
        /*077c*/ 	.word	0x000000ff
        /*0780*/ 	.word	0x00000000
        /*0784*/ 	.short	0x0101
        /*0786*/ 	.byte	0x08
	.zero		1


	//   ....[104]....
        /*0788*/ 	.word	0x00004af0
        /*078c*/ 	.word	0x000000ff
        /*0790*/ 	.word	0x000000f8
        /*0794*/ 	.short	0x010a
        /*0796*/ 	.byte	0x07
	.zero		1


	//   ....[105]....
        /*0798*/ 	.word	0x00004d30
        /*079c*/ 	.word	0x000000ff
        /*07a0*/ 	.word	0x000000d8
        /*07a4*/ 	.short	0x010b
        /*07a6*/ 	.byte	0x07
	.zero		1


	//   ....[106]....
        /*07a8*/ 	.word	0x00004d50
        /*07ac*/ 	.word	0x000000ff
        /*07b0*/ 	.word	0x00000000
        /*07b4*/ 	.short	0x0101
        /*07b6*/ 	.byte	0x0d
	.zero		1


	//   ....[107]....
        /*07b8*/ 	.word	0x00004d80
        /*07bc*/ 	.word	0x000000ff
        /*07c0*/ 	.word	0x000000e0
        /*07c4*/ 	.short	0x010a
        /*07c6*/ 	.byte	0x07
	.zero		1


	//   ....[108]....
        /*07c8*/ 	.word	0x00004da0
        /*07cc*/ 	.word	0x000000ff
        /*07d0*/ 	.word	0x000000e8
        /*07d4*/ 	.short	0x010a
        /*07d6*/ 	.byte	0x07
	.zero		1


	//   ....[109]....
        /*07d8*/ 	.word	0x00004dc0
        /*07dc*/ 	.word	0x000000ff
        /*07e0*/ 	.word	0x000000f0
        /*07e4*/ 	.short	0x010a
        /*07e6*/ 	.byte	0x07
	.zero		1


	//   ....[110]....
        /*07e8*/ 	.word	0x00004e00
        /*07ec*/ 	.word	0x00000000
        /*07f0*/ 	.word	0x000000f8
        /*07f4*/ 	.short	0x010a
        /*07f6*/ 	.byte	0xff
	.zero		1


	//   ....[111]....
        /*07f8*/ 	.word	0x00005130
        /*07fc*/ 	.word	0x00000000
        /*0800*/ 	.word	0x00000110
        /*0804*/ 	.short	0x010a
        /*0806*/ 	.byte	0xff
	.zero		1


	//   ....[112]....
        /*0808*/ 	.word	0x00005240
        /*080c*/ 	.word	0x00000000
        /*0810*/ 	.word	0x00000000
        /*0814*/ 	.short	0x0101
        /*0816*/ 	.byte	0xff
	.zero		1


	//   ....[113]....
        /*0818*/ 	.word	0x00005c90
        /*081c*/ 	.word	0x000000ff
        /*0820*/ 	.word	0x000000c0
        /*0824*/ 	.short	0x010a
        /*0826*/ 	.byte	0x30
	.zero		1


	//   ....[114]....
        /*0828*/ 	.word	0x00005cd0
        /*082c*/ 	.word	0x00000040
        /*0830*/ 	.word	0x00000130
        /*0834*/ 	.short	0x010a
        /*0836*/ 	.byte	0xff
	.zero		1


	//   ....[115]....
        /*0838*/ 	.word	0x00005dc0
        /*083c*/ 	.word	0x000000ff
        /*0840*/ 	.word	0x000000c0
        /*0844*/ 	.short	0x010a
        /*0846*/ 	.byte	0x30
	.zero		1


	//   ....[116]....
        /*0848*/ 	.word	0x00005eb0
        /*084c*/ 	.word	0x00000040
        /*0850*/ 	.word	0x00000130
        /*0854*/ 	.short	0x010a
        /*0856*/ 	.byte	0xff
	.zero		1


	//   ....[117]....
        /*0858*/ 	.word	0x00006980
        /*085c*/ 	.word	0x00000000
        /*0860*/ 	.word	0x00000000
        /*0864*/ 	.short	0x0101
        /*0866*/ 	.byte	0xff
	.zero		1


	//   ....[118]....
        /*0868*/ 	.word	0x00006990
        /*086c*/ 	.word	0x00000002
        /*0870*/ 	.word	0x000000c0
        /*0874*/ 	.short	0x010a
        /*0876*/ 	.byte	0xff
	.zero		1


	//   ....[119]....
        /*0878*/ 	.word	0x00006a70
        /*087c*/ 	.word	0x00000002
        /*0880*/ 	.word	0x000000c0
        /*0884*/ 	.short	0x010a
        /*0886*/ 	.byte	0xff
	.zero		1


	//   ....[120]....
        /*0888*/ 	.word	0x000075d0
        /*088c*/ 	.word	0x00000048
        /*0890*/ 	.word	0x00000000
        /*0894*/ 	.short	0x0101
        /*0896*/ 	.byte	0xff
	.zero		1


	//   ....[121]....
        /*0898*/ 	.word	0x000075f0
        /*089c*/ 	.word	0x00000000
        /*08a0*/ 	.word	0x000000c0
        /*08a4*/ 	.short	0x010a
        /*08a6*/ 	.byte	0xff
	.zero		1


	//   ....[122]....
        /*08a8*/ 	.word	0x000076c0
        /*08ac*/ 	.word	0x00000000
        /*08b0*/ 	.word	0x000000c0
        /*08b4*/ 	.short	0x010a
        /*08b6*/ 	.byte	0xff
	.zero		1


	//   ....[123]....
        /*08b8*/ 	.word	0x00008220
        /*08bc*/ 	.word	0x00000048
        /*08c0*/ 	.word	0x00000000
        /*08c4*/ 	.short	0x0101
        /*08c6*/ 	.byte	0xff
	.zero		1


	//   ....[124]....
        /*08c8*/ 	.word	0x00008240
        /*08cc*/ 	.word	0x00000000
        /*08d0*/ 	.word	0x000000c0
        /*08d4*/ 	.short	0x010a
        /*08d6*/ 	.byte	0xff
	.zero		1


	//   ....[125]....
        /*08d8*/ 	.word	0x00008310
        /*08dc*/ 	.word	0x00000000
        /*08e0*/ 	.word	0x000000c0
        /*08e4*/ 	.short	0x010a
        /*08e6*/ 	.byte	0xff
	.zero		1


	//   ....[126]....
        /*08e8*/ 	.word	0x00008650
        /*08ec*/ 	.word	0x000000ff
        /*08f0*/ 	.word	0x00000000
        /*08f4*/ 	.short	0x0101
        /*08f6*/ 	.byte	0x05
	.zero		1


	//   ....[127]....
        /*08f8*/ 	.word	0x00008ed0
        /*08fc*/ 	.word	0x00000000
        /*0900*/ 	.word	0x00000000
        /*0904*/ 	.short	0x0101
        /*0906*/ 	.byte	0xff
	.zero		1


	//   ....[128]....
        /*0908*/ 	.word	0x00009140
        /*090c*/ 	.word	0x000000ff
        /*0910*/ 	.word	0x00000000
        /*0914*/ 	.short	0x0101
        /*0916*/ 	.byte	0x04
	.zero		1


	//   ....[129]....
        /*0918*/ 	.word	0x00009160
        /*091c*/ 	.word	0x00000002
        /*0920*/ 	.word	0x00000180
        /*0924*/ 	.short	0x010a
        /*0926*/ 	.byte	0xff
	.zero		1


	//   ....[130]....
        /*0928*/ 	.word	0x000091c0
        /*092c*/ 	.word	0x00000002
        /*0930*/ 	.word	0x00000060
        /*0934*/ 	.short	0x010a
        /*0936*/ 	.byte	0xff
	.zero		1


	//   ....[131]....
        /*0938*/ 	.word	0x00009220
        /*093c*/ 	.word	0x00000002
        /*0940*/ 	.word	0x00000060
        /*0944*/ 	.short	0x010a
        /*0946*/ 	.byte	0xff
	.zero		1


	//   ....[132]....
        /*0948*/ 	.word	0x00009270
        /*094c*/ 	.word	0x00000002
        /*0950*/ 	.word	0x00000110
        /*0954*/ 	.short	0x010a
        /*0956*/ 	.byte	0xff
	.zero		1


	//   ....[133]....
        /*0958*/ 	.word	0x000092d0
        /*095c*/ 	.word	0x00000000
        /*0960*/ 	.word	0x00000000
        /*0964*/ 	.short	0x010a
        /*0966*/ 	.byte	0xff
	.zero		1


	//   ....[134]....
        /*0968*/ 	.word	0x00009330
        /*096c*/ 	.word	0x00000000
        /*0970*/ 	.word	0x00000000
        /*0974*/ 	.short	0x010a
        /*0976*/ 	.byte	0xff
	.zero		1


	//   ....[135]....
        /*0978*/ 	.word	0x00009390
        /*097c*/ 	.word	0x00000000
        /*0980*/ 	.word	0x00000000
        /*0984*/ 	.short	0x010a
        /*0986*/ 	.byte	0xff
	.zero		1


	//   ....[136]....
        /*0988*/ 	.word	0x000093f0
        /*098c*/ 	.word	0x00000000
        /*0990*/ 	.word	0x00000000
        /*0994*/ 	.short	0x010a
        /*0996*/ 	.byte	0xff
	.zero		1


	//   ....[137]....
        /*0998*/ 	.word	0x00009450
        /*099c*/ 	.word	0x00000000
        /*09a0*/ 	.word	0x00000000
        /*09a4*/ 	.short	0x010a
        /*09a6*/ 	.byte	0xff
	.zero		1


	//   ....[138]....
        /*09a8*/ 	.word	0x000094b0
        /*09ac*/ 	.word	0x00000000
        /*09b0*/ 	.word	0x00000000
        /*09b4*/ 	.short	0x010a
        /*09b6*/ 	.byte	0xff
	.zero		1


	//   ....[139]....
        /*09b8*/ 	.word	0x00009510
        /*09bc*/ 	.word	0x00000000
        /*09c0*/ 	.word	0x00000000
        /*09c4*/ 	.short	0x010a
        /*09c6*/ 	.byte	0xff
	.zero		1


	//   ....[140]....
        /*09c8*/ 	.word	0x00009570
        /*09cc*/ 	.word	0x00000000
        /*09d0*/ 	.word	0x00000000
        /*09d4*/ 	.short	0x010a
        /*09d6*/ 	.byte	0xff
	.zero		1


	//   ....[141]....
        /*09d8*/ 	.word	0x000095d0
        /*09dc*/ 	.word	0x00000000
        /*09e0*/ 	.word	0x00000000
        /*09e4*/ 	.short	0x010a
        /*09e6*/ 	.byte	0xff
	.zero		1


	//   ....[142]....
        /*09e8*/ 	.word	0x00009630
        /*09ec*/ 	.word	0x00000000
        /*09f0*/ 	.word	0x00000000
        /*09f4*/ 	.short	0x010a
        /*09f6*/ 	.byte	0xff
	.zero		1


	//   ....[143]....
        /*09f8*/ 	.word	0x00009690
        /*09fc*/ 	.word	0x00000000
        /*0a00*/ 	.word	0x00000000
        /*0a04*/ 	.short	0x010a
        /*0a06*/ 	.byte	0xff
	.zero		1


	//   ....[144]....
        /*0a08*/ 	.word	0x000096e0
        /*0a0c*/ 	.word	0x00000000
        /*0a10*/ 	.word	0x00000170
        /*0a14*/ 	.short	0x010a
        /*0a16*/ 	.byte	0xff
	.zero		1


	//   ....[145]....
        /*0a18*/ 	.word	0x00009740
        /*0a1c*/ 	.word	0x00000000
        /*0a20*/ 	.word	0x00000120
        /*0a24*/ 	.short	0x010a
        /*0a26*/ 	.byte	0xff
	.zero		1


	//   ....[146]....
        /*0a28*/ 	.word	0x00009790
        /*0a2c*/ 	.word	0x00000000
        /*0a30*/ 	.word	0x00000110
        /*0a34*/ 	.short	0x010a
        /*0a36*/ 	.byte	0xff
	.zero		1


	//   ....[147]....
        /*0a38*/ 	.word	0x000097f0
        /*0a3c*/ 	.word	0x00000000
        /*0a40*/ 	.word	0x00000120
        /*0a44*/ 	.short	0x010a
        /*0a46*/ 	.byte	0xff
	.zero		1


	//   ....[148]....
        /*0a48*/ 	.word	0x00009840
        /*0a4c*/ 	.word	0x00000000
        /*0a50*/ 	.word	0x00000110
        /*0a54*/ 	.short	0x010a
        /*0a56*/ 	.byte	0xff
	.zero		1


	//   ....[149]....
        /*0a58*/ 	.word	0x000098a0
        /*0a5c*/ 	.word	0x00000002
        /*0a60*/ 	.word	0x00000150
        /*0a64*/ 	.short	0x010a
        /*0a66*/ 	.byte	0xff
	.zero		1


	//   ....[150]....
        /*0a68*/ 	.word	0x00009900
        /*0a6c*/ 	.word	0x00000000
        /*0a70*/ 	.word	0x00000000
        /*0a74*/ 	.short	0x010a
        /*0a76*/ 	.byte	0xff
	.zero		1


	//   ....[151]....
        /*0a78*/ 	.word	0x00009960
        /*0a7c*/ 	.word	0x00000000
        /*0a80*/ 	.word	0x00000000
        /*0a84*/ 	.short	0x010a
        /*0a86*/ 	.byte	0xff
	.zero		1


	//   ....[152]....
        /*0a88*/ 	.word	0x000099c0
        /*0a8c*/ 	.word	0x00000000
        /*0a90*/ 	.word	0x00000000
        /*0a94*/ 	.short	0x010a
        /*0a96*/ 	.byte	0xff
	.zero		1


	//   ....[153]....
        /*0a98*/ 	.word	0x00009a20
        /*0a9c*/ 	.word	0x00000000
        /*0aa0*/ 	.word	0x00000000
        /*0aa4*/ 	.short	0x010a
        /*0aa6*/ 	.byte	0xff
	.zero		1


	//   ....[154]....
        /*0aa8*/ 	.word	0x00009a80
        /*0aac*/ 	.word	0x00000000
        /*0ab0*/ 	.word	0x00000000
        /*0ab4*/ 	.short	0x010a
        /*0ab6*/ 	.byte	0xff
	.zero		1


	//   ....[155]....
        /*0ab8*/ 	.word	0x00009ad0
        /*0abc*/ 	.word	0x00000000
        /*0ac0*/ 	.word	0x00000110
        /*0ac4*/ 	.short	0x010a
        /*0ac6*/ 	.byte	0xff
	.zero		1


	//   ....[156]....
        /*0ac8*/ 	.word	0x00009b30
        /*0acc*/ 	.word	0x00000000
        /*0ad0*/ 	.word	0x00000108
        /*0ad4*/ 	.short	0x010a
        /*0ad6*/ 	.byte	0xff
	.zero		1


	//   ....[157]....
        /*0ad8*/ 	.word	0x00009b90
        /*0adc*/ 	.word	0x00000000
        /*0ae0*/ 	.word	0x000000e0
        /*0ae4*/ 	.short	0x010a
        /*0ae6*/ 	.byte	0xff
	.zero		1


	//   ....[158]....
        /*0ae8*/ 	.word	0x00009bf0
        /*0aec*/ 	.word	0x00000000
        /*0af0*/ 	.word	0x000000e8
        /*0af4*/ 	.short	0x010a
        /*0af6*/ 	.byte	0xff
	.zero		1


	//   ....[159]....
        /*0af8*/ 	.word	0x00009c50
        /*0afc*/ 	.word	0x00000000
        /*0b00*/ 	.word	0x000000f0
        /*0b04*/ 	.short	0x010a
        /*0b06*/ 	.byte	0xff
	.zero		1


	//   ....[160]....
        /*0b08*/ 	.word	0x00009cb0
        /*0b0c*/ 	.word	0x00000000
        /*0b10*/ 	.word	0x000000f8
        /*0b14*/ 	.short	0x010a
        /*0b16*/ 	.byte	0xff
	.zero		1


	//   ....[161]....
        /*0b18*/ 	.word	0x00009d10
        /*0b1c*/ 	.word	0x00000000
        /*0b20*/ 	.word	0x000000e0
        /*0b24*/ 	.short	0x010a
        /*0b26*/ 	.byte	0xff
	.zero		1


	//   ....[162]....
        /*0b28*/ 	.word	0x00009d70
        /*0b2c*/ 	.word	0x00000000
        /*0b30*/ 	.word	0x000000e8
        /*0b34*/ 	.short	0x010a
        /*0b36*/ 	.byte	0xff
	.zero		1


	//   ....[163]....
        /*0b38*/ 	.word	0x00009dd0
        /*0b3c*/ 	.word	0x00000000
        /*0b40*/ 	.word	0x000000f0
        /*0b44*/ 	.short	0x010a
        /*0b46*/ 	.byte	0xff
	.zero		1


	//   ....[164]....
        /*0b48*/ 	.word	0x00009e20
        /*0b4c*/ 	.word	0x00000000
        /*0b50*/ 	.word	0x00000110
        /*0b54*/ 	.short	0x010a
        /*0b56*/ 	.byte	0xff
	.zero		1


	//   ....[165]....
        /*0b58*/ 	.word	0x00009e80
        /*0b5c*/ 	.word	0x00000002
        /*0b60*/ 	.word	0x000000c0
        /*0b64*/ 	.short	0x010a
        /*0b66*/ 	.byte	0xff
	.zero		1


	//   ....[166]....
        /*0b68*/ 	.word	0x00009ed0
        /*0b6c*/ 	.word	0x00000040
        /*0b70*/ 	.word	0x00000130
        /*0b74*/ 	.short	0x010a
        /*0b76*/ 	.byte	0xff
	.zero		1


	//   ....[167]....
        /*0b78*/ 	.word	0x00009f20
        /*0b7c*/ 	.word	0x00000002
        /*0b80*/ 	.word	0x000000c0
        /*0b84*/ 	.short	0x010a
        /*0b86*/ 	.byte	0xff
	.zero		1


	//   ....[168]....
        /*0b88*/ 	.word	0x00009f70
        /*0b8c*/ 	.word	0x00000000
        /*0b90*/ 	.word	0x000000c0
        /*0b94*/ 	.short	0x010a
        /*0b96*/ 	.byte	0xff
	.zero		1


	//   ....[169]....
        /*0b98*/ 	.word	0x00009fc0
        /*0b9c*/ 	.word	0x00000000
        /*0ba0*/ 	.word	0x000000c0
        /*0ba4*/ 	.short	0x010a
        /*0ba6*/ 	.byte	0xff
	.zero		1


	//----- nvinfo : EIATTR_NUM_MBARRIERS
	.align		4
.L_47:
        /*0ba8*/ 	.byte	0x03, 0x38
        /*0baa*/ 	.short	0x0032


	//----- nvinfo : EIATTR_EXIT_INSTR_OFFSETS
	.align		4
        /*0bac*/ 	.byte	0x04, 0x1c
        /*0bae*/ 	.short	(.L_49 - .L_48)


	//   ....[0]....
.L_48:
        /*0bb0*/ 	.word	0x00002a90


	//   ....[1]....
        /*0bb4*/ 	.word	0x00002f80


	//   ....[2]....
        /*0bb8*/ 	.word	0x00002fe0


	//   ....[3]....
        /*0bbc*/ 	.word	0x00003e00


	//   ....[4]....
        /*0bc0*/ 	.word	0x00004e30


	//   ....[5]....
        /*0bc4*/ 	.word	0x00004e70


	//   ....[6]....
        /*0bc8*/ 	.word	0x00009030


	//   ....[7]....
        /*0bcc*/ 	.word	0x000090b0


	//   ....[8]....
        /*0bd0*/ 	.word	0x000090e0


	//   ....[9]....
        /*0bd4*/ 	.word	0x00009150


	//----- nvinfo : EIATTR_MAX_THREADS
	.align		4
.L_49:
        /*0bd8*/ 	.byte	0x04, 0x05
        /*0bda*/ 	.short	(.L_51 - .L_50)
.L_50:
        /*0bdc*/ 	.word	0x00000100
        /*0be0*/ 	.word	0x00000001
        /*0be4*/ 	.word	0x00000001


	//----- nvinfo : EIATTR_CRS_STACK_SIZE
	.align		4
.L_51:
        /*0be8*/ 	.byte	0x04, 0x1e
        /*0bea*/ 	.short	(.L_53 - .L_52)
.L_52:
        /*0bec*/ 	.word	0x00000000


	//----- nvinfo : EIATTR_CBANK_PARAM_SIZE
	.align		4
.L_53:
        /*0bf0*/ 	.byte	0x03, 0x19
        /*0bf2*/ 	.short	0x0800


	//----- nvinfo : EIATTR_PARAM_CBANK
	.align		4
        /*0bf4*/ 	.byte	0x04, 0x0a
        /*0bf6*/ 	.short	(.L_55 - .L_54)
	.align		4
.L_54:
        /*0bf8*/ 	.word	index@(.nv.constant0._ZN7cutlass13device_kernelINS_4gemm6kernel13GemmUniversalIN4cute5tupleIJiiiiEEENS1_10collective13CollectiveMmaINS1_35MainloopSm100TmaUmmaWarpSpecializedILi12ELi2ELi4ENS5_IJNS4_1CILi1EEESB_SB_EEEEENS5_IJNSA_ILi128EEESE_NSA_ILi32EEEEEENS_6half_tENS5_IJlSB_lEEESH_SI_NS4_8TiledMMAINS4_8MMA_AtomIJNS4_20SM100_MMA_F16BF16_SSISH_SH_fLi128ELi128ELNS4_4UMMA5MajorE0ELSN_0ELNSM_7ScaleInE0ELSO_0EEEEEENS4_6LayoutISC_NS5_IJNSA_ILi0EEESS_SS_EEEEENS5_IJNS4_10UnderscoreESV_SV_EEEEENS4_13SM90_TMA_LOADENS4_14ComposedLayoutINS4_7SwizzleILi2ELi4ELi3EEENS4_18smem_ptr_flag_bitsILi16EEENSR_INS5_IJNSA_ILi8EEESF_EEENS5_IJSF_SB_EEEEEEEvNS4_8identityESY_S18_vS19_EENS_8epilogue10collective18CollectiveEpilogueINS1B_23Sm100TmaWarpSpecializedILi4ELi2ELi32ELb1ELb0EEEJSG_NS5_IJNSR_ISE_SB_EENSR_ISF_SB_EEEEESH_SI_SH_SI_NS1B_6fusion15FusionCallbacksIS1F_NS1J_17LinearCombinationISH_fSH_fLNS_15FloatRoundStyleE2EEESG_S1I_JEEENS4_5SM1004TMEM4LOAD26SM100_TMEM_LOAD_32dp32b32xESY_S18_NS4_39AutoVectorizingCopyWithAssumedAlignmentILi128EEENS4_14SM90_TMA_STOREES18_S1U_S1U_EEEvvEEEEvNT_6ParamsE)
        /*0bfc*/ 	.short	0x0380
        /*0bfe*/ 	.short	0x0800


	//----- nvinfo : EIATTR_SW_WAR
	.align		4
.L_55:
        /*0c00*/ 	.byte	0x04, 0x36
        /*0c02*/ 	.short	(.L_57 - .L_56)
.L_56:
        /*0c04*/ 	.word	0x00000008
.L_57:


//--------------------- .nv.callgraph             --------------------------
	.section	.nv.callgraph,"",@"SHT_CUDA_CALLGRAPH"
	.align	4
	.sectionentsize	8
	.align		4
        /*0000*/ 	.word	0x00000000
	.align		4
        /*0004*/ 	.word	0xffffffff
	.align		4
        /*0008*/ 	.word	index@(_ZN7cutlass13device_kernelINS_4gemm6kernel13GemmUniversalIN4cute5tupleIJiiiiEEENS1_10collective13CollectiveMmaINS1_35MainloopSm100TmaUmmaWarpSpecializedILi12ELi2ELi4ENS5_IJNS4_1CILi1EEESB_SB_EEEEENS5_IJNSA_ILi128EEESE_NSA_ILi32EEEEEENS_6half_tENS5_IJlSB_lEEESH_SI_NS4_8TiledMMAINS4_8MMA_AtomIJNS4_20SM100_MMA_F16BF16_SSISH_SH_fLi128ELi128ELNS4_4UMMA5MajorE0ELSN_0ELNSM_7ScaleInE0ELSO_0EEEEEENS4_6LayoutISC_NS5_IJNSA_ILi0EEESS_SS_EEEEENS5_IJNS4_10UnderscoreESV_SV_EEEEENS4_13SM90_TMA_LOADENS4_14ComposedLayoutINS4_7SwizzleILi2ELi4ELi3EEENS4_18smem_ptr_flag_bitsILi16EEENSR_INS5_IJNSA_ILi8EEESF_EEENS5_IJSF_SB_EEEEEEEvNS4_8identityESY_S18_vS19_EENS_8epilogue10collective18CollectiveEpilogueINS1B_23Sm100TmaWarpSpecializedILi4ELi2ELi32ELb1ELb0EEEJSG_NS5_IJNSR_ISE_SB_EENSR_ISF_SB_EEEEESH_SI_SH_SI_NS1B_6fusion15FusionCallbacksIS1F_NS1J_17LinearCombinationISH_fSH_fLNS_15FloatRoundStyleE2EEESG_S1I_JEEENS4_5SM1004TMEM4LOAD26SM100_TMEM_LOAD_32dp32b32xESY_S18_NS4_39AutoVectorizingCopyWithAssumedAlignmentILi128EEENS4_14SM90_TMA_STOREES18_S1U_S1U_EEEvvEEEEvNT_6ParamsE)
	.align		4
        /*000c*/ 	.word	index@(__assertfail)
	.align		4
        /*0010*/ 	.word	0x00000000
	.align		4
        /*0014*/ 	.word	0xfffffffe
	.align		4
        /*0018*/ 	.word	0x00000000
	.align		4
        /*001c*/ 	.word	0xfffffffd
	.align		4
        /*0020*/ 	.word	0x00000000
	.align		4
        /*0024*/ 	.word	0xfffffffc


//--------------------- .nv.constant4             --------------------------
	.section	.nv.constant4,"a",@progbits
	.align	8
	.align		8
.nv.constant4:
        /*0000*/ 	.dword	__assertfail
	.align		8
        /*0008*/ 	.dword	__unnamed_1
	.align		8
        /*0010*/ 	.dword	__unnamed_2
	.align		8
        /*0018*/ 	.dword	_ZN40_INTERNAL_899eb0bf_4_k_cu_14065337_152864cuda3std3__45__cpo5beginE
	.align		8
        /*0020*/ 	.dword	_ZN40_INTERNAL_899eb0bf_4_k_cu_14065337_152864cuda3std3__45__cpo3endE
	.align		8
        /*0028*/ 	.dword	_ZN40_INTERNAL_899eb0bf_4_k_cu_14065337_152864cuda3std3__45__cpo6cbeginE
	.align		8
        /*0030*/ 	.dword	_ZN40_INTERNAL_899eb0bf_4_k_cu_14065337_152864cuda3std3__45__cpo4cendE
	.align		8
        /*0038*/ 	.dword	_ZN40_INTERNAL_899eb0bf_4_k_cu_14065337_152864cuda3std3__442_GLOBAL__N__899eb0bf_4_k_cu_14065337_152866ignoreE
	.align		8
        /*0040*/ 	.dword	_ZN40_INTERNAL_899eb0bf_4_k_cu_14065337_152864cuda3std3__419piecewise_constructE
	.align		8
        /*0048*/ 	.dword	_ZN40_INTERNAL_899eb0bf_4_k_cu_14065337_152864cuda3std3__48in_placeE
	.align		8
        /*0050*/ 	.dword	_ZN40_INTERNAL_899eb0bf_4_k_cu_14065337_152864cuda3std6ranges3__45__cpo4swapE
	.align		8
        /*0058*/ 	.dword	_ZN40_INTERNAL_899eb0bf_4_k_cu_14065337_152864cuda3std6ranges3__45__cpo9iter_moveE
	.align		8
        /*0060*/ 	.dword	_ZN40_INTERNAL_899eb0bf_4_k_cu_14065337_152864cute7productE
	.align		8
        /*0068*/ 	.dword	_ZN40_INTERNAL_899eb0bf_4_k_cu_14065337_152864cute1_E
	.align		8
        /*0070*/ 	.dword	$str$25
	.align		8
        /*0078*/ 	.dword	$str$26
	.align		8
        /*0080*/ 	.dword	$str$27
	.align		8
        /*0088*/ 	.dword	$str$28


//--------------------- .text._ZN7cutlass13device_kernelINS_4gemm6kernel13GemmUniversalIN4cute5tupleIJiiiiEEENS1_10collective13CollectiveMmaINS1_35MainloopSm100TmaUmmaWarpSpecializedILi12ELi2ELi4ENS5_IJNS4_1CILi1EEESB_SB_EEEEENS5_IJNSA_ILi128EEESE_NSA_ILi32EEEEEENS_6half_tENS5_IJlSB_lEEESH_SI_NS4_8TiledMMAINS4_8MMA_AtomIJNS4_20SM100_MMA_F16BF16_SSISH_SH_fLi128ELi128ELNS4_4UMMA5MajorE0ELSN_0ELNSM_7ScaleInE0ELSO_0EEEEEENS4_6LayoutISC_NS5_IJNSA_ILi0EEESS_SS_EEEEENS5_IJNS4_10UnderscoreESV_SV_EEEEENS4_13SM90_TMA_LOADENS4_14ComposedLayoutINS4_7SwizzleILi2ELi4ELi3EEENS4_18smem_ptr_flag_bitsILi16EEENSR_INS5_IJNSA_ILi8EEESF_EEENS5_IJSF_SB_EEEEEEEvNS4_8identityESY_S18_vS19_EENS_8epilogue10collective18CollectiveEpilogueINS1B_23Sm100TmaWarpSpecializedILi4ELi2ELi32ELb1ELb0EEEJSG_NS5_IJNSR_ISE_SB_EENSR_ISF_SB_EEEEESH_SI_SH_SI_NS1B_6fusion15FusionCallbacksIS1F_NS1J_17LinearCombinationISH_fSH_fLNS_15FloatRoundStyleE2EEESG_S1I_JEEENS4_5SM1004TMEM4LOAD26SM100_TMEM_LOAD_32dp32b32xESY_S18_NS4_39AutoVectorizingCopyWithAssumedAlignmentILi128EEENS4_14SM90_TMA_STOREES18_S1U_S1U_EEEvvEEEEvNT_6ParamsE --------------------------
	.section	.text._ZN7cutlass13device_kernelINS_4gemm6kernel13GemmUniversalIN4cute5tupleIJiiiiEEENS1_10collective13CollectiveMmaINS1_35MainloopSm100TmaUmmaWarpSpecializedILi12ELi2ELi4ENS5_IJNS4_1CILi1EEESB_SB_EEEEENS5_IJNSA_ILi128EEESE_NSA_ILi32EEEEEENS_6half_tENS5_IJlSB_lEEESH_SI_NS4_8TiledMMAINS4_8MMA_AtomIJNS4_20SM100_MMA_F16BF16_SSISH_SH_fLi128ELi128ELNS4_4UMMA5MajorE0ELSN_0ELNSM_7ScaleInE0ELSO_0EEEEEENS4_6LayoutISC_NS5_IJNSA_ILi0EEESS_SS_EEEEENS5_IJNS4_10UnderscoreESV_SV_EEEEENS4_13SM90_TMA_LOADENS4_14ComposedLayoutINS4_7SwizzleILi2ELi4ELi3EEENS4_18smem_ptr_flag_bitsILi16EEENSR_INS5_IJNSA_ILi8EEESF_EEENS5_IJSF_SB_EEEEEEEvNS4_8identityESY_S18_vS19_EENS_8epilogue10collective18CollectiveEpilogueINS1B_23Sm100TmaWarpSpecializedILi4ELi2ELi32ELb1ELb0EEEJSG_NS5_IJNSR_ISE_SB_EENSR_ISF_SB_EEEEESH_SI_SH_SI_NS1B_6fusion15FusionCallbacksIS1F_NS1J_17LinearCombinationISH_fSH_fLNS_15FloatRoundStyleE2EEESG_S1I_JEEENS4_5SM1004TMEM4LOAD26SM100_TMEM_LOAD_32dp32b32xESY_S18_NS4_39AutoVectorizingCopyWithAssumedAlignmentILi128EEENS4_14SM90_TMA_STOREES18_S1U_S1U_EEEvvEEEEvNT_6ParamsE,"ax",@progbits
	.align	128
.text._ZN7cutlass13device_kernelINS_4gemm6kernel13GemmUniversalIN4cute5tupleIJiiiiEEENS1_10collective13CollectiveMmaINS1_35MainloopSm100TmaUmmaWarpSpecializedILi12ELi2ELi4ENS5_IJNS4_1CILi1EEESB_SB_EEEEENS5_IJNSA_ILi128EEESE_NSA_ILi32EEEEEENS_6half_tENS5_IJlSB_lEEESH_SI_NS4_8TiledMMAINS4_8MMA_AtomIJNS4_20SM100_MMA_F16BF16_SSISH_SH_fLi128ELi128ELNS4_4UMMA5MajorE0ELSN_0ELNSM_7ScaleInE0ELSO_0EEEEEENS4_6LayoutISC_NS5_IJNSA_ILi0EEESS_SS_EEEEENS5_IJNS4_10UnderscoreESV_SV_EEEEENS4_13SM90_TMA_LOADENS4_14ComposedLayoutINS4_7SwizzleILi2ELi4ELi3EEENS4_18smem_ptr_flag_bitsILi16EEENSR_INS5_IJNSA_ILi8EEESF_EEENS5_IJSF_SB_EEEEEEEvNS4_8identityESY_S18_vS19_EENS_8epilogue10collective18CollectiveEpilogueINS1B_23Sm100TmaWarpSpecializedILi4ELi2ELi32ELb1ELb0EEEJSG_NS5_IJNSR_ISE_SB_EENSR_ISF_SB_EEEEESH_SI_SH_SI_NS1B_6fusion15FusionCallbacksIS1F_NS1J_17LinearCombinationISH_fSH_fLNS_15FloatRoundStyleE2EEESG_S1I_JEEENS4_5SM1004TMEM4LOAD26SM100_TMEM_LOAD_32dp32b32xESY_S18_NS4_39AutoVectorizingCopyWithAssumedAlignmentILi128EEENS4_14SM90_TMA_STOREES18_S1U_S1U_EEEvvEEEEvNT_6ParamsE:
        .type           _ZN7cutlass13device_kernelINS_4gemm6kernel13GemmUniversalIN4cute5tupleIJiiiiEEENS1_10collective13CollectiveMmaINS1_35MainloopSm100TmaUmmaWarpSpecializedILi12ELi2ELi4ENS5_IJNS4_1CILi1EEESB_SB_EEEEENS5_IJNSA_ILi128EEESE_NSA_ILi32EEEEEENS_6half_tENS5_IJlSB_lEEESH_SI_NS4_8TiledMMAINS4_8MMA_AtomIJNS4_20SM100_MMA_F16BF16_SSISH_SH_fLi128ELi128ELNS4_4UMMA5MajorE0ELSN_0ELNSM_7ScaleInE0ELSO_0EEEEEENS4_6LayoutISC_NS5_IJNSA_ILi0EEESS_SS_EEEEENS5_IJNS4_10UnderscoreESV_SV_EEEEENS4_13SM90_TMA_LOADENS4_14ComposedLayoutINS4_7SwizzleILi2ELi4ELi3EEENS4_18smem_ptr_flag_bitsILi16EEENSR_INS5_IJNSA_ILi8EEESF_EEENS5_IJSF_SB_EEEEEEEvNS4_8identityESY_S18_vS19_EENS_8epilogue10collective18CollectiveEpilogueINS1B_23Sm100TmaWarpSpecializedILi4ELi2ELi32ELb1ELb0EEEJSG_NS5_IJNSR_ISE_SB_EENSR_ISF_SB_EEEEESH_SI_SH_SI_NS1B_6fusion15FusionCallbacksIS1F_NS1J_17LinearCombinationISH_fSH_fLNS_15FloatRoundStyleE2EEESG_S1I_JEEENS4_5SM1004TMEM4LOAD26SM100_TMEM_LOAD_32dp32b32xESY_S18_NS4_39AutoVectorizingCopyWithAssumedAlignmentILi128EEENS4_14SM90_TMA_STOREES18_S1U_S1U_EEEvvEEEEvNT_6ParamsE,@function
        .size           _ZN7cutlass13device_kernelINS_4gemm6kernel13GemmUniversalIN4cute5tupleIJiiiiEEENS1_10collective13CollectiveMmaINS1_35MainloopSm100TmaUmmaWarpSpecializedILi12ELi2ELi4ENS5_IJNS4_1CILi1EEESB_SB_EEEEENS5_IJNSA_ILi128EEESE_NSA_ILi32EEEEEENS_6half_tENS5_IJlSB_lEEESH_SI_NS4_8TiledMMAINS4_8MMA_AtomIJNS4_20SM100_MMA_F16BF16_SSISH_SH_fLi128ELi128ELNS4_4UMMA5MajorE0ELSN_0ELNSM_7ScaleInE0ELSO_0EEEEEENS4_6LayoutISC_NS5_IJNSA_ILi0EEESS_SS_EEEEENS5_IJNS4_10UnderscoreESV_SV_EEEEENS4_13SM90_TMA_LOADENS4_14ComposedLayoutINS4_7SwizzleILi2ELi4ELi3EEENS4_18smem_ptr_flag_bitsILi16EEENSR_INS5_IJNSA_ILi8EEESF_EEENS5_IJSF_SB_EEEEEEEvNS4_8identityESY_S18_vS19_EENS_8epilogue10collective18CollectiveEpilogueINS1B_23Sm100TmaWarpSpecializedILi4ELi2ELi32ELb1ELb0EEEJSG_NS5_IJNSR_ISE_SB_EENSR_ISF_SB_EEEEESH_SI_SH_SI_NS1B_6fusion15FusionCallbacksIS1F_NS1J_17LinearCombinationISH_fSH_fLNS_15FloatRoundStyleE2EEESG_S1I_JEEENS4_5SM1004TMEM4LOAD26SM100_TMEM_LOAD_32dp32b32xESY_S18_NS4_39AutoVectorizingCopyWithAssumedAlignmentILi128EEENS4_14SM90_TMA_STOREES18_S1U_S1U_EEEvvEEEEvNT_6ParamsE,(.L_x_201 - _ZN7cutlass13device_kernelINS_4gemm6kernel13GemmUniversalIN4cute5tupleIJiiiiEEENS1_10collective13CollectiveMmaINS1_35MainloopSm100TmaUmmaWarpSpecializedILi12ELi2ELi4ENS5_IJNS4_1CILi1EEESB_SB_EEEEENS5_IJNSA_ILi128EEESE_NSA_ILi32EEEEEENS_6half_tENS5_IJlSB_lEEESH_SI_NS4_8TiledMMAINS4_8MMA_AtomIJNS4_20SM100_MMA_F16BF16_SSISH_SH_fLi128ELi128ELNS4_4UMMA5MajorE0ELSN_0ELNSM_7ScaleInE0ELSO_0EEEEEENS4_6LayoutISC_NS5_IJNSA_ILi0EEESS_SS_EEEEENS5_IJNS4_10UnderscoreESV_SV_EEEEENS4_13SM90_TMA_LOADENS4_14ComposedLayoutINS4_7SwizzleILi2ELi4ELi3EEENS4_18smem_ptr_flag_bitsILi16EEENSR_INS5_IJNSA_ILi8EEESF_EEENS5_IJSF_SB_EEEEEEEvNS4_8identityESY_S18_vS19_EENS_8epilogue10collective18CollectiveEpilogueINS1B_23Sm100TmaWarpSpecializedILi4ELi2ELi32ELb1ELb0EEEJSG_NS5_IJNSR_ISE_SB_EENSR_ISF_SB_EEEEESH_SI_SH_SI_NS1B_6fusion15FusionCallbacksIS1F_NS1J_17LinearCombinationISH_fSH_fLNS_15FloatRoundStyleE2EEESG_S1I_JEEENS4_5SM1004TMEM4LOAD26SM100_TMEM_LOAD_32dp32b32xESY_S18_NS4_39AutoVectorizingCopyWithAssumedAlignmentILi128EEENS4_14SM90_TMA_STOREES18_S1U_S1U_EEEvvEEEEvNT_6ParamsE)
        .other          _ZN7cutlass13device_kernelINS_4gemm6kernel13GemmUniversalIN4cute5tupleIJiiiiEEENS1_10collective13CollectiveMmaINS1_35MainloopSm100TmaUmmaWarpSpecializedILi12ELi2ELi4ENS5_IJNS4_1CILi1EEESB_SB_EEEEENS5_IJNSA_ILi128EEESE_NSA_ILi32EEEEEENS_6half_tENS5_IJlSB_lEEESH_SI_NS4_8TiledMMAINS4_8MMA_AtomIJNS4_20SM100_MMA_F16BF16_SSISH_SH_fLi128ELi128ELNS4_4UMMA5MajorE0ELSN_0ELNSM_7ScaleInE0ELSO_0EEEEEENS4_6LayoutISC_NS5_IJNSA_ILi0EEESS_SS_EEEEENS5_IJNS4_10UnderscoreESV_SV_EEEEENS4_13SM90_TMA_LOADENS4_14ComposedLayoutINS4_7SwizzleILi2ELi4ELi3EEENS4_18smem_ptr_flag_bitsILi16EEENSR_INS5_IJNSA_ILi8EEESF_EEENS5_IJSF_SB_EEEEEEEvNS4_8identityESY_S18_vS19_EENS_8epilogue10collective18CollectiveEpilogueINS1B_23Sm100TmaWarpSpecializedILi4ELi2ELi32ELb1ELb0EEEJSG_NS5_IJNSR_ISE_SB_EENSR_ISF_SB_EEEEESH_SI_SH_SI_NS1B_6fusion15FusionCallbacksIS1F_NS1J_17LinearCombinationISH_fSH_fLNS_15FloatRoundStyleE2EEESG_S1I_JEEENS4_5SM1004TMEM4LOAD26SM100_TMEM_LOAD_32dp32b32xESY_S18_NS4_39AutoVectorizingCopyWithAssumedAlignmentILi128EEENS4_14SM90_TMA_STOREES18_S1U_S1U_EEEvvEEEEvNT_6ParamsE,@"STO_CUDA_ENTRY STV_DEFAULT"
_ZN7cutlass13device_kernelINS_4gemm6kernel13GemmUniversalIN4cute5tupleIJiiiiEEENS1_10collective13CollectiveMmaINS1_35MainloopSm100TmaUmmaWarpSpecializedILi12ELi2ELi4ENS5_IJNS4_1CILi1EEESB_SB_EEEEENS5_IJNSA_ILi128EEESE_NSA_ILi32EEEEEENS_6half_tENS5_IJlSB_lEEESH_SI_NS4_8TiledMMAINS4_8MMA_AtomIJNS4_20SM100_MMA_F16BF16_SSISH_SH_fLi128ELi128ELNS4_4UMMA5MajorE0ELSN_0ELNSM_7ScaleInE0ELSO_0EEEEEENS4_6LayoutISC_NS5_IJNSA_ILi0EEESS_SS_EEEEENS5_IJNS4_10UnderscoreESV_SV_EEEEENS4_13SM90_TMA_LOADENS4_14ComposedLayoutINS4_7SwizzleILi2ELi4ELi3EEENS4_18smem_ptr_flag_bitsILi16EEENSR_INS5_IJNSA_ILi8EEESF_EEENS5_IJSF_SB_EEEEEEEvNS4_8identityESY_S18_vS19_EENS_8epilogue10collective18CollectiveEpilogueINS1B_23Sm100TmaWarpSpecializedILi4ELi2ELi32ELb1ELb0EEEJSG_NS5_IJNSR_ISE_SB_EENSR_ISF_SB_EEEEESH_SI_SH_SI_NS1B_6fusion15FusionCallbacksIS1F_NS1J_17LinearCombinationISH_fSH_fLNS_15FloatRoundStyleE2EEESG_S1I_JEEENS4_5SM1004TMEM4LOAD26SM100_TMEM_LOAD_32dp32b32xESY_S18_NS4_39AutoVectorizingCopyWithAssumedAlignmentILi128EEENS4_14SM90_TMA_STOREES18_S1U_S1U_EEEvvEEEEvNT_6ParamsE:
[----:B------:R-:W1:Y:S01]  /*0000*/  LDC R1, c[0x0][0x37c] ;  /* 0x0000df00ff017b82 */ /* 0x000e620000000800 */
[----:B------:R-:W2:Y:S01]  /*0010*/  S2R R101, SR_TID.X ;  /* 0x0000000000657919 */ /* 0x000ea20000002100 */
[----:B------:R-:W3:Y:S01]  /*0020*/  LDCU.64 UR4, c[0x0][0x890] ;  /* 0x00011200ff0477ac */ /* 0x000ee20008000a00 */
[----:B------:R-:W-:Y:S02]  /*0030*/  PRMT R88, RZ, 0x7610, R88 ;  /* 0x00007610ff587816 */ /* 0x000fe40000000058 */
[----:B------:R-:W-:Y:S01]  /*0040*/  ELECT P5, URZ, PT ;  /* 0x0000000000ff782f */ /* 0x000fe200038a0000 */
[----:B------:R-:W4:Y:S01]  /*0050*/  LDCU.64 UR46, c[0x0][0x358] ;  /* 0x00006b00ff2e77ac */ /* 0x000f220008000a00 */
[----:B---3--:R-:W-:-:S04]  /*0060*/  UISETP.NE.U32.AND UP0, UPT, UR4, URZ, UPT ;  /* 0x000000ff0400728c */ /* 0x008fc8000bf05070 */
[----:B------:R-:W-:Y:S01]  /*0070*/  UISETP.NE.AND.EX UP0, UPT, UR5, URZ, UPT, UP0 ;  /* 0x000000ff0500728c */ /* 0x000fe2000bf05300 */
[----:B--2---:R-:W-:-:S05]  /*0080*/  SHF.R.U32.HI R92, RZ, 0x5, R101 ;  /* 0x00000005ff5c7819 */ /* 0x004fca0000011665 */
[----:B------:R-:W2:Y:S02]  /*0090*/  SHFL.IDX PT, R0, R92, RZ, 0x1f ;  /* 0x00001fff5c007589 */ /* 0x000ea400000e0000 */
[----:B--2---:R-:W-:Y:S01]  /*00a0*/  R2UR UR8, R0 ;  /* 0x00000000000872ca */ /* 0x004fe200000e0000 */
[----:B-1--4-:R-:W-:-:S14]  /*00b0*/  BRA.U UP0, `(.L_x_0) ;  /* 0x00000001002c7547 */ /* 0x012fdc000b800000 */
[----:B------:R-:W1:Y:S02]  /*00c0*/  LDCU.64 UR6, c[0x0][0x888] ;  /* 0x00011100ff0677ac */ /* 0x000e640008000a00 */
[----:B-1----:R-:W-:-:S04]  /*00d0*/  UISETP.NE.U32.AND UP0, UPT, UR6, URZ, UPT ;  /* 0x000000ff0600728c */ /* 0x002fc8000bf05070 */
[----:B------:R-:W-:-:S09]  /*00e0*/  UISETP.NE.AND.EX UP0, UPT, UR7, URZ, UPT, UP0 ;  /* 0x000000ff0700728c */ /* 0x000fd2000bf05300 */
[----:B------:R-:W-:Y:S05]  /*00f0*/  BRA.U !UP0, `(.L_x_1) ;  /* 0x0000000108107547 */ /* 0x000fea000b800000 */
[----:B------:R-:W1:Y:S02]  /*0100*/  LDC.64 R2, c[0x0][0x888] ;  /* 0x00022200ff027b82 */ /* 0x000e640000000a00 */
[----:B-1----:R1:W5:Y:S01]  /*0110*/  LDG.E R49, desc[UR46][R2.64] ;  /* 0x0000002e02317981 */ /* 0x002362000c1e1900 */
[----:B------:R-:W-:Y:S01]  /*0120*/  HFMA2 R88, -RZ, RZ, 0, 5.9604644775390625e-08 ;  /* 0x00000001ff587431 */ /* 0x000fe200000001ff */
[----:B------:R-:W-:Y:S05]  /*0130*/  BRA `(.L_x_0) ;  /* 0x00000000000c7947 */ /* 0x000fea0003800000 */
.L_x_1:
[----:B------:R-:W1:Y:S01]  /*0140*/  LDCU UR6, c[0x0][0x880] ;  /* 0x00011000ff0677ac */ /* 0x000e620008000800 */
[----:B------:R-:W-:Y:S01]  /*0150*/  HFMA2 R88, -RZ, RZ, 0, 5.9604644775390625e-08 ;  /* 0x00000001ff587431 */ /* 0x000fe200000001ff */
[----:B-1----:R-:W-:-:S07]  /*0160*/  MOV R49, UR6 ;  /* 0x0000000600317c02 */ /* 0x002fce0008000f00 */
.L_x_0:
[----:B------:R-:W2:Y:S02]  /*0170*/  LDCU.64 UR6, c[0x0][0x8b0] ;  /* 0x00011600ff0677ac */ /* 0x000ea40008000a00 */
[----:B--2---:R-:W-:-:S04]  /*0180*/  UISETP.NE.U32.AND UP0, UPT, UR6, URZ, UPT ;  /* 0x000000ff0600728c */ /* 0x004fc8000bf05070 */
[----:B------:R-:W-:-:S09]  /*0190*/  UISETP.NE.AND.EX UP0, UPT, UR7, URZ, UPT, UP0 ;  /* 0x000000ff0700728c */ /* 0x000fd2000bf05300 */
[----:B------:R-:W-:Y:S05]  /*01a0*/  BRA.U UP0, `(.L_x_2) ;  /* 0x0000000100247547 */ /* 0x000fea000b800000 */
[----:B------:R-:W2:Y:S02]  /*01b0*/  LDCU.64 UR6, c[0x0][0x8a8] ;  /* 0x00011500ff0677ac */ /* 0x000ea40008000a00 */
[----:B--2---:R-:W-:-:S04]  /*01c0*/  UISETP.NE.U32.AND UP0, UPT, UR6, URZ, UPT ;  /* 0x000000ff0600728c */ /* 0x004fc8000bf05070 */
[----:B------:R-:W-:-:S09]  /*01d0*/  UISETP.NE.AND.EX UP0, UPT, UR7, URZ, UPT, UP0 ;  /* 0x000000ff0700728c */ /* 0x000fd2000bf05300 */
[----:B------:R-:W-:Y:S05]  /*01e0*/  BRA.U !UP0, `(.L_x_3) ;  /* 0x00000001080c7547 */ /* 0x000fea000b800000 */
[----:B-1----:R-:W1:Y:S02]  /*01f0*/  LDC.64 R2, c[0x0][0x8a8] ;  /* 0x00022a00ff027b82 */ /* 0x002e640000000a00 */
[----:B-1----:R2:W5:Y:S01]  /*0200*/  LDG.E R47, desc[UR46][R2.64] ;  /* 0x0000002e022f7981 */ /* 0x002562000c1e1900 */
[----:B------:R-:W-:Y:S05]  /*0210*/  BRA `(.L_x_2) ;  /* 0x0000000000087947 */ /* 0x000fea0003800000 */
.L_x_3:
[----:B------:R-:W2:Y:S02]  /*0220*/  LDCU UR6, c[0x0][0x8a0] ;  /* 0x00011400ff0677ac */ /* 0x000ea40008000800 */
[----:B--2---:R-:W-:Y:S02]  /*0230*/  MOV R47, UR6 ;  /* 0x00000006002f7c02 */ /* 0x004fe40008000f00 */
.L_x_2:
[----:B------:R-:W-:Y:S01]  /*0240*/  IMAD.U32 R0, RZ, RZ, UR8 ;  /* 0x00000008ff007e24 */ /* 0x000fe2000f8e00ff */
[----:B------:R-:W-:Y:S04]  /*0250*/  BSSY.RECONVERGENT B0, `(.L_x_4) ;  /* 0x000000c000007945 */ /* 0x000fe80003800200 */
[C---:B------:R-:W-:Y:S02]  /*0260*/  ISETP.NE.OR P1, PT, R0.reuse, 0x1, !P5 ;  /* 0x000000010000780c */ /* 0x040fe40006f25670 */
[----:B------:R-:W-:-:S11]  /*0270*/  ISETP.NE.OR P0, PT, R0, 0x3, !P5 ;  /* 0x000000030000780c */ /* 0x000fd60006f05670 */
[----:B------:R-:W-:Y:S05]  /*0280*/  @P1 BRA `(.L_x_5) ;  /* 0x0000000000201947 */ /* 0x000fea0003800000 */
[----:B------:R-:W3:Y:S02]  /*0290*/  LDCU.64 UR6, c[0x0][0x348] ;  /* 0x00006900ff0677ac */ /* 0x000ee40008000a00 */
[----:B---3--:R-:W-:Y:S02]  /*02a0*/  UIADD3 UR10, UP1, UPT, UR6, 0x80, URZ ;  /* 0x00000080060a7890 */ /* 0x008fe4000ff3e0ff */
[----:B------:R-:W-:Y:S02]  /*02b0*/  UIADD3 UR6, UP0, UPT, UR6, 0x180, URZ ;  /* 0x0000018006067890 */ /* 0x000fe4000ff1e0ff */
[----:B------:R-:W-:Y:S02]  /*02c0*/  UIADD3.X UR11, UPT, UPT, URZ, UR7, URZ, UP1, !UPT ;  /* 0x00000007ff0b7290 */ /* 0x000fe40008ffe4ff */
[----:B------:R-:W-:-:S07]  /*02d0*/  UIADD3.X UR7, UPT, UPT, URZ, UR7, URZ, UP0, !UPT ;  /* 0x00000007ff077290 */ /* 0x000fce00087fe4ff */
[----:B------:R3:W-:Y:S02]  /*02e0*/  UTMACCTL.PF [UR10] ;  /* 0x000000000a0079b9 */ /* 0x0007e40008040000 */
[----:B------:R3:W-:Y:S02]  /*02f0*/  UTMACCTL.PF [UR6] ;  /* 0x00000000060079b9 */ /* 0x0007e40008040000 */
[----:B---3--:R-:W-:Y:S01]  /*0300*/  NOP ;  /* 0x0000000000007918 */ /* 0x008fe20000000000 */
.L_x_5:
[----:B------:R-:W-:Y:S05]  /*0310*/  BSYNC.RECONVERGENT B0 ;  /* 0x0000000000007941 */ /* 0x000fea0003800200 */
.L_x_4:
[----:B------:R-:W-:Y:S04]  /*0320*/  BSSY.RECONVERGENT B0, `(.L_x_6) ;  /* 0x000000a000007945 */ /* 0x000fe80003800200 */
        /* <DEDUP_REMOVED lines=9> */
.L_x_7:
[----:B------:R-:W-:Y:S05]  /*03c0*/  BSYNC.RECONVERGENT B0 ;  /* 0x0000000000007941 */ /* 0x000fea0003800200 */
.L_x_6:
[----:B------:R-:W3:Y:S01]  /*03d0*/  LDCU.64 UR6, c[0x0][0x888] ;  /* 0x00011100ff0677ac */ /* 0x000ee20008000a00 */
[----:B------:R-:W-:Y:S02]  /*03e0*/  UISETP.EQ.U32.AND UP1, UPT, UR4, URZ, UPT ;  /* 0x000000ff0400728c */ /* 0x000fe4000bf22070 */
[----:B------:R-:W-:Y:S02]  /*03f0*/  UPLOP3.LUT UP2, UPT, UPT, UPT, UPT, 0x80, 0x8 ;  /* 0x000000000008789c */ /* 0x000fe40003f4f070 */
[----:B---3--:R-:W-:-:S04]  /*0400*/  UISETP.NE.U32.AND UP0, UPT, UR6, URZ, UPT ;  /* 0x000000ff0600728c */ /* 0x008fc8000bf05070 */
[----:B------:R-:W-:-:S04]  /*0410*/  UISETP.NE.AND.EX UP0, UPT, UR7, URZ, UPT, UP0 ;  /* 0x000000ff0700728c */ /* 0x000fc8000bf05300 */
[----:B------:R-:W-:-:S04]  /*0420*/  UISETP.EQ.OR.EX UP3, UPT, UR5, URZ, !UP0, UP1 ;  /* 0x000000ff0500728c */ /* 0x000fc8000c762710 */
[----:B------:R-:W-:-:S05]  /*0430*/  UP2UR UR50, UPR, URZ, 0x8 ;  /* 0x00000008ff327883 */ /* 0x000fca0008000000 */
[----:B------:R-:W-:Y:S07]  /*0440*/  BRA.U !UP3, `(.L_x_8) ;  /* 0x000000010b207547 */ /* 0x000fee000b800000 */
[----:B------:R-:W-:Y:S01]  /*0450*/  UISETP.NE.U32.AND UP2, UPT, UR4, URZ, UPT ;  /* 0x000000ff0400728c */ /* 0x000fe2000bf45070 */
[----:B-----5:R-:W-:Y:S01]  /*0460*/  FSETP.NEU.AND P0, PT, R49, RZ, PT ;  /* 0x000000ff3100720b */ /* 0x020fe20003f0d000 */
[----:B------:R-:W-:Y:S02]  /*0470*/  USEL UR4, URZ, 0xffffffff, UP0 ;  /* 0xffffffffff047887 */ /* 0x000fe40008000000 */
[----:B------:R-:W-:-:S10]  /*0480*/  UISETP.NE.AND.EX UP2, UPT, UR5, URZ, UPT, UP2 ;  /* 0x000000ff0500728c */ /* 0x000fd4000bf45320 */
[----:B------:R-:W-:Y:S01]  /*0490*/  VOTEU.ANY UP1, P0 ;  /* 0x0000000000ff7886 */ /* 0x000fe20000020100 */
[----:B------:R-:W-:-:S04]  /*04a0*/  @!UP2 USEL UR4, URZ, 0xffffffff, UP1 ;  /* 0xffffffffff04a887 */ /* 0x000fc80008800000 */
[----:B------:R-:W-:-:S04]  /*04b0*/  ULOP3.LUT UR4, UR4, 0x1, URZ, 0xc0, !UPT ;  /* 0x0000000104047892 */ /* 0x000fc8000f8ec0ff */
[----:B------:R-:W-:-:S11]  /*04c0*/  UISETP.NE.U32.AND UP2, UPT, UR4, 0x1, UPT ;  /* 0x000000010400788c */ /* 0x000fd6000bf45070 */
.L_x_8:
[----:B-12---:R-:W1:Y:S01]  /*04d0*/  SHFL.IDX PT, R2, R92, RZ, 0x1f ;  /* 0x00001fff5c027589 */ /* 0x006e6200000e0000 */
[----:B------:R-:W-:-:S04]  /*04e0*/  UISETP.NE.AND UP1, UPT, UR8, 0x2, UPT ;  /* 0x000000020800788c */ /* 0x000fc8000bf25270 */
[----:B------:R-:W-:Y:S01]  /*04f0*/  USEL UR6, URZ, 0x1, UP1 ;  /* 0x00000001ff067887 */ /* 0x000fe20008800000 */
[----:B-1----:R-:W-:-:S13]  /*0500*/  ISETP.NE.AND P0, PT, R2, RZ, PT ;  /* 0x000000ff0200720c */ /* 0x002fda0003f05270 */
[----:B------:R-:W-:Y:S05]  /*0510*/  @P0 BRA `(.L_x_9) ;  /* 0x0000000000940947 */ /* 0x000fea0003800000 */
[----:B------:R-:W-:Y:S01]  /*0520*/  ELECT P0, URZ, PT ;  /* 0x0000000000ff782f */ /* 0x000fe20003800000 */
[----:B------:R-:W-:-:S12]  /*0530*/  BSSY.RECONVERGENT B0, `(.L_x_9) ;  /* 0x0000023000007945 */ /* 0x000fd80003800200 */
[----:B------:R-:W-:Y:S05]  /*0540*/  @!P0 BRA `(.L_x_10) ;  /* 0x0000000000848947 */ /* 0x000fea0003800000 */
[----:B------:R-:W1:Y:S01]  /*0550*/  S2UR UR5, SR_CgaCtaId ;  /* 0x00000000000579c3 */ /* 0x000e620000008800 */
[----:B------:R-:W-:Y:S01]  /*0560*/  UMOV UR7, 0x400 ;  /* 0x0000040000077882 */ /* 0x000fe20000000000 */
[----:B------:R-:W-:Y:S02]  /*0570*/  UMOV UR4, 0x1 ;  /* 0x0000000100047882 */ /* 0x000fe40000000000 */
[----:B------:R-:W-:-:S04]  /*0580*/  UIADD3 UR10, UPT, UPT, -UR4, 0x100000, URZ ;  /* 0x00100000040a7890 */ /* 0x000fc8000fffe1ff */
[----:B------:R-:W-:Y:S02]  /*0590*/  USHF.L.U32 UR11, UR10, 0xb, URZ ;  /* 0x0000000b0a0b7899 */ /* 0x000fe400080006ff */
[----:B------:R-:W-:Y:S02]  /*05a0*/  USHF.L.U32 UR10, UR10, 0x1, URZ ;  /* 0x000000010a0a7899 */ /* 0x000fe400080006ff */
[----:B-1----:R-:W-:Y:S01]  /*05b0*/  ULEA UR5, UR5, UR7, 0x18 ;  /* 0x0000000705057291 */ /* 0x002fe2000f8ec0ff */
[----:B------:R-:W1:Y:S11]  /*05c0*/  FENCE.VIEW.ASYNC.S ;  /* 0x00000000000073c6 */ /* 0x000e760000000000 */
[----:B-1----:R1:W2:Y:S01]  /*05d0*/  SYNCS.EXCH.64 URZ, [UR5], UR10 ;  /* 0x0000000a05ff75b2 */ /* 0x0022a20008000100 */
[----:B------:R1:W3:Y:S01]  /*05e0*/  SYNCS.EXCH.64 URZ, [UR5+0x60], UR10 ;  /* 0x0000600a05ff75b2 */ /* 0x0002e20008000100 */
[----:B------:R1:W4:Y:S01]  /*05f0*/  SYNCS.EXCH.64 URZ, [UR5+0x8], UR10 ;  /* 0x0000080a05ff75b2 */ /* 0x0003220008000100 */
[----:B------:R1:W1:Y:S01]  /*0600*/  SYNCS.EXCH.64 URZ, [UR5+0x68], UR10 ;  /* 0x0000680a05ff75b2 */ /* 0x0002620008000100 */
        /* <DEDUP_REMOVED lines=20> */
[----:B--2---:R-:W-:Y:S01]  /*0750*/  NOP ;  /* 0x0000000000007918 */ /* 0x004fe20000000000 */
.L_x_10:
[----:B-1----:R-:W-:Y:S05]  /*0760*/  BSYNC.RECONVERGENT B0 ;  /* 0x0000000000007941 */ /* 0x002fea0003800200 */
.L_x_9:
[----:B------:R-:W1:Y:S01]  /*0770*/  SHFL.IDX PT, R2, R92, RZ, 0x1f ;  /* 0x00001fff5c027589 */ /* 0x000e6200000e0000 */
[----:B------:R-:W-:Y:S01]  /*0780*/  NOP ;  /* 0x0000000000007918 */ /* 0x000fe20000000000 */
[----:B-1----:R-:W-:-:S13]  /*0790*/  ISETP.NE.AND P0, PT, R2, 0x1, PT ;  /* 0x000000010200780c */ /* 0x002fda0003f05270 */
[----:B------:R-:W-:Y:S05]  /*07a0*/  @P0 BRA `(.L_x_11) ;  /* 0x0000000000580947 */ /* 0x000fea0003800000 */
[----:B------:R-:W1:Y:S01]  /*07b0*/  S2UR UR7, SR_CgaCtaId ;  /* 0x00000000000779c3 */ /* 0x000e620000008800 */
[----:B------:R-:W-:Y:S01]  /*07c0*/  UMOV UR9, 0x400 ;  /* 0x0000040000097882 */ /* 0x000fe20000000000 */
[----:B------:R-:W-:Y:S01]  /*07d0*/  UMOV UR5, 0x20 ;  /* 0x0000002000057882 */ /* 0x000fe20000000000 */
[----:B------:R-:W-:Y:S01]  /*07e0*/  UMOV UR4, 0x80 ;  /* 0x0000008000047882 */ /* 0x000fe20000000000 */
[----:B------:R-:W-:-:S04]  /*07f0*/  UIADD3 UR10, UPT, UPT, -UR5, 0x100000, URZ ;  /* 0x00100000050a7890 */ /* 0x000fc8000fffe1ff */
[----:B------:R-:W-:Y:S02]  /*0800*/  USHF.L.U32 UR11, UR10, 0xb, URZ ;  /* 0x0000000b0a0b7899 */ /* 0x000fe400080006ff */
[----:B------:R-:W-:Y:S02]  /*0810*/  USHF.L.U32 UR10, UR10, 0x1, URZ ;  /* 0x000000010a0a7899 */ /* 0x000fe400080006ff */
[----:B------:R-:W-:-:S04]  /*0820*/  UIADD3 UR4, UPT, UPT, -UR4, 0x100000, URZ ;  /* 0x0010000004047890 */ /* 0x000fc8000fffe1ff */
[----:B------:R-:W-:Y:S02]  /*0830*/  USHF.L.U32 UR5, UR4, 0xb, URZ ;  /* 0x0000000b04057899 */ /* 0x000fe400080006ff */
[----:B------:R-:W-:Y:S01]  /*0840*/  USHF.L.U32 UR4, UR4, 0x1, URZ ;  /* 0x0000000104047899 */ /* 0x000fe200080006ff */
[----:B------:R-:W-:Y:S01]  /*0850*/  ELECT P0, URZ, PT ;  /* 0x0000000000ff782f */ /* 0x000fe20003800000 */
[----:B-1----:R-:W-:Y:S01]  /*0860*/  ULEA UR7, UR7, UR9, 0x18 ;  /* 0x0000000907077291 */ /* 0x002fe2000f8ec0ff */
[----:B------:R-:W1:Y:S11]  /*0870*/  FENCE.VIEW.ASYNC.S ;  /* 0x00000000000073c6 */ /* 0x000e760000000000 */
[----:B-1----:R1:W2:Y:S01]  /*0880*/  SYNCS.EXCH.64 URZ, [UR7+0xc0], UR10 ;  /* 0x0000c00a07ff75b2 */ /* 0x0022a20008000100 */
[----:B------:R1:W1:Y:S01]  /*0890*/  SYNCS.EXCH.64 URZ, [UR7+0xe0], UR4 ;  /* 0x0000e00407ff75b2 */ /* 0x0002620008000100 */
[----:B------:R1:W1:Y:S01]  /*08a0*/  SYNCS.EXCH.64 URZ, [UR7+0xc8], UR10 ;  /* 0x0000c80a07ff75b2 */ /* 0x0002620008000100 */
[----:B------:R1:W1:Y:S01]  /*08b0*/  SYNCS.EXCH.64 URZ, [UR7+0xe8], UR4 ;  /* 0x0000e80407ff75b2 */ /* 0x0002620008000100 */
[----:B------:R1:W1:Y:S01]  /*08c0*/  SYNCS.EXCH.64 URZ, [UR7+0xd0], UR10 ;  /* 0x0000d00a07ff75b2 */ /* 0x0002620008000100 */
[----:B------:R1:W1:Y:S01]  /*08d0*/  SYNCS.EXCH.64 URZ, [UR7+0xf0], UR4 ;  /* 0x0000f00407ff75b2 */ /* 0x0002620008000100 */
[----:B------:R1:W1:Y:S01]  /*08e0*/  SYNCS.EXCH.64 URZ, [UR7+0xd8], UR10 ;  /* 0x0000d80a07ff75b2 */ /* 0x0002620008000100 */
[----:B------:R1:W1:Y:S01]  /*08f0*/  SYNCS.EXCH.64 URZ, [UR7+0xf8], UR4 ;  /* 0x0000f80407ff75b2 */ /* 0x0002620008000100 */
[----:B------:R-:W-:Y:S01]  /*0900*/  NOP ;  /* 0x0000000000007918 */ /* 0x000fe20000000000 */
.L_x_11:
[----:B------:R-:W3:Y:S01]  /*0910*/  SHFL.IDX PT, R2, R92, RZ, 0x1f ;  /* 0x00001fff5c027589 */ /* 0x000ee200000e0000 */
[----:B------:R-:W-:Y:S01]  /*0920*/  NOP ;  /* 0x0000000000007918 */ /* 0x000fe20000000000 */
[----:B---3--:R-:W-:-:S13]  /*0930*/  ISETP.NE.AND P0, PT, R2, 0x3, PT ;  /* 0x000000030200780c */ /* 0x008fda0003f05270 */
[----:B------:R-:W-:Y:S05]  /*0940*/  @P0 BRA `(.L_x_12) ;  /* 0x0000000000300947 */ /* 0x000fea0003800000 */
[----:B-1----:R-:W1:Y:S01]  /*0950*/  S2UR UR5, SR_CgaCtaId ;  /* 0x00000000000579c3 */ /* 0x002e620000008800 */
[----:B------:R-:W-:Y:S01]  /*0960*/  UMOV UR7, 0x400 ;  /* 0x0000040000077882 */ /* 0x000fe20000000000 */
[----:B------:R-:W-:Y:S01]  /*0970*/  UMOV UR4, 0x20 ;  /* 0x0000002000047882 */ /* 0x000fe20000000000 */
[----:B------:R-:W-:Y:S01]  /*0980*/  ELECT P0, URZ, PT ;  /* 0x0000000000ff782f */ /* 0x000fe20003800000 */
[----:B------:R-:W-:-:S04]  /*0990*/  UIADD3 UR10, UPT, UPT, -UR4, 0x100000, URZ ;  /* 0x00100000040a7890 */ /* 0x000fc8000fffe1ff */
[----:B------:R-:W-:Y:S02]  /*09a0*/  USHF.L.U32 UR11, UR10, 0xb, URZ ;  /* 0x0000000b0a0b7899 */ /* 0x000fe400080006ff */
[----:B------:R-:W-:Y:S02]  /*09b0*/  USHF.L.U32 UR10, UR10, 0x1, URZ ;  /* 0x000000010a0a7899 */ /* 0x000fe400080006ff */
[----:B-1----:R-:W-:Y:S01]  /*09c0*/  ULEA UR5, UR5, UR7, 0x18 ;  /* 0x0000000705057291 */ /* 0x002fe2000f8ec0ff */
[----:B------:R-:W1:Y:S11]  /*09d0*/  FENCE.VIEW.ASYNC.S ;  /* 0x00000000000073c6 */ /* 0x000e760000000000 */
[----:B-1----:R3:W1:Y:S01]  /*09e0*/  SYNCS.EXCH.64 URZ, [UR5+0x100], UR10 ;  /* 0x0001000a05ff75b2 */ /* 0x0026620008000100 */
[----:B------:R3:W1:Y:S02]  /*09f0*/  SYNCS.EXCH.64 URZ, [UR5+0x108], UR10 ;  /* 0x0001080a05ff75b2 */ /* 0x0006640008000100 */
[----:B---3--:R-:W-:Y:S01]  /*0a00*/  NOP ;  /* 0x0000000000007918 */ /* 0x008fe20000000000 */
.L_x_12:
[----:B------:R-:W3:Y:S01]  /*0a10*/  SHFL.IDX PT, R2, R92, RZ, 0x1f ;  /* 0x00001fff5c027589 */ /* 0x000ee200000e0000 */
[----:B------:R-:W-:Y:S01]  /*0a20*/  NOP ;  /* 0x0000000000007918 */ /* 0x000fe20000000000 */
[----:B---3--:R-:W-:-:S13]  /*0a30*/  ISETP.NE.AND P0, PT, R2, 0x4, PT ;  /* 0x000000040200780c */ /* 0x008fda0003f05270 */
[----:B------:R-:W-:Y:S05]  /*0a40*/  @P0 BRA `(.L_x_13) ;  /* 0x00000000004c0947 */ /* 0x000fea0003800000 */
[----:B-1----:R-:W1:Y:S01]  /*0a50*/  S2UR UR5, SR_CgaCtaId ;  /* 0x00000000000579c3 */ /* 0x002e620000008800 */
[----:B------:R-:W-:Y:S01]  /*0a60*/  UMOV UR9, 0x100 ;  /* 0x0000010000097882 */ /* 0x000fe20000000000 */
[----:B------:R-:W-:Y:S01]  /*0a70*/  UMOV UR7, 0x400 ;  /* 0x0000040000077882 */ /* 0x000fe20000000000 */
[----:B------:R-:W-:Y:S01]  /*0a80*/  USEL UR9, UR9, 0xe0, UP2 ;  /* 0x000000e009097887 */ /* 0x000fe20009000000 */
[----:B------:R-:W-:Y:S01]  /*0a90*/  UMOV UR4, 0x1 ;  /* 0x0000000100047882 */ /* 0x000fe20000000000 */
[----:B------:R-:W-:Y:S01]  /*0aa0*/  ELECT P0, URZ, PT ;  /* 0x0000000000ff782f */ /* 0x000fe20003800000 */
[----:B------:R-:W-:-:S04]  /*0ab0*/  UIADD3 UR10, UPT, UPT, -UR4, 0x100000, URZ ;  /* 0x00100000040a7890 */ /* 0x000fc8000fffe1ff */
[----:B------:R-:W-:Y:S02]  /*0ac0*/  USHF.L.U32 UR11, UR10, 0xb, URZ ;  /* 0x0000000b0a0b7899 */ /* 0x000fe400080006ff */
[----:B------:R-:W-:Y:S02]  /*0ad0*/  USHF.L.U32 UR10, UR10, 0x1, URZ ;  /* 0x000000010a0a7899 */ /* 0x000fe400080006ff */
[----:B------:R-:W-:-:S04]  /*0ae0*/  UIADD3 UR12, UPT, UPT, -UR9, 0x100000, URZ ;  /* 0x00100000090c7890 */ /* 0x000fc8000fffe1ff */
[----:B------:R-:W-:Y:S02]  /*0af0*/  USHF.L.U32 UR13, UR12, 0xb, URZ ;  /* 0x0000000b0c0d7899 */ /* 0x000fe400080006ff */
[----:B------:R-:W-:Y:S02]  /*0b00*/  USHF.L.U32 UR12, UR12, 0x1, URZ ;  /* 0x000000010c0c7899 */ /* 0x000fe400080006ff */
[----:B-1----:R-:W-:Y:S01]  /*0b10*/  ULEA UR5, UR5, UR7, 0x18 ;  /* 0x0000000705057291 */ /* 0x002fe2000f8ec0ff */
[----:B------:R-:W1:Y:S11]  /*0b20*/  FENCE.VIEW.ASYNC.S ;  /* 0x00000000000073c6 */ /* 0x000e760000000000 */
[----:B-1----:R3:W1:Y:S01]  /*0b30*/  SYNCS.EXCH.64 URZ, [UR5+0x110], UR10 ;  /* 0x0001100a05ff75b2 */ /* 0x0026620008000100 */
[----:B------:R3:W1:Y:S01]  /*0b40*/  SYNCS.EXCH.64 URZ, [UR5+0x120], UR12 ;  /* 0x0001200c05ff75b2 */ /* 0x0006620008000100 */
[----:B------:R3:W1:Y:S01]  /*0b50*/  SYNCS.EXCH.64 URZ, [UR5+0x118], UR10 ;  /* 0x0001180a05ff75b2 */ /* 0x0006620008000100 */
[----:B------:R3:W1:Y:S02]  /*0b60*/  SYNCS.EXCH.64 URZ, [UR5+0x128], UR12 ;  /* 0x0001280c05ff75b2 */ /* 0x0006640008000100 */
[----:B---3--:R-:W-:Y:S01]  /*0b70*/  NOP ;  /* 0x0000000000007918 */ /* 0x008fe20000000000 */
.L_x_13:
[----:B------:R-:W3:Y:S01]  /*0b80*/  SHFL.IDX PT, R2, R92, RZ, 0x1f ;  /* 0x00001fff5c027589 */ /* 0x000ee200000e0000 */
[----:B------:R-:W-:Y:S01]  /*0b90*/  NOP ;  /* 0x0000000000007918 */ /* 0x000fe20000000000 */
[----:B---3--:R-:W-:-:S13]  /*0ba0*/  ISETP.NE.AND P0, PT, R2, 0x5, PT ;  /* 0x000000050200780c */ /* 0x008fda0003f05270 */
[----:B------:R-:W-:Y:S05]  /*0bb0*/  @P0 BRA `(.L_x_14) ;  /* 0x0000000000580947 */ /* 0x000fea0003800000 */
[----:B-1----:R-:W1:Y:S01]  /*0bc0*/  S2UR UR7, SR_CgaCtaId ;  /* 0x00000000000779c3 */ /* 0x002e620000008800 */
        /* <DEDUP_REMOVED lines=12> */
[----:B-1----:R3:W1:Y:S01]  /*0c90*/  SYNCS.EXCH.64 URZ, [UR7+0x130], UR10 ;  /* 0x0001300a07ff75b2 */ /* 0x0026620008000100 */
[----:B------:R3:W1:Y:S01]  /*0ca0*/  SYNCS.EXCH.64 URZ, [UR7+0x150], UR4 ;  /* 0x0001500407ff75b2 */ /* 0x0006620008000100 */
[----:B------:R3:W1:Y:S01]  /*0cb0*/  SYNCS.EXCH.64 URZ, [UR7+0x138], UR10 ;  /* 0x0001380a07ff75b2 */ /* 0x0006620008000100 */
[----:B------:R3:W1:Y:S01]  /*0cc0*/  SYNCS.EXCH.64 URZ, [UR7+0x158], UR4 ;  /* 0x0001580407ff75b2 */ /* 0x0006620008000100 */
[----:B------:R3:W1:Y:S01]  /*0cd0*/  SYNCS.EXCH.64 URZ, [UR7+0x140], UR10 ;  /* 0x0001400a07ff75b2 */ /* 0x0006620008000100 */
[----:B------:R3:W1:Y:S01]  /*0ce0*/  SYNCS.EXCH.64 URZ, [UR7+0x160], UR4 ;  /* 0x0001600407ff75b2 */ /* 0x0006620008000100 */
[----:B------:R3:W1:Y:S01]  /*0cf0*/  SYNCS.EXCH.64 URZ, [UR7+0x148], UR10 ;  /* 0x0001480a07ff75b2 */ /* 0x0006620008000100 */
[----:B------:R3:W1:Y:S02]  /*0d00*/  SYNCS.EXCH.64 URZ, [UR7+0x168], UR4 ;  /* 0x0001680407ff75b2 */ /* 0x0006640008000100 */
[----:B---3--:R-:W-:Y:S01]  /*0d10*/  NOP ;  /* 0x0000000000007918 */ /* 0x008fe20000000000 */
.L_x_14:
        /* <DEDUP_REMOVED lines=18> */
.L_x_15:
[----:B-1----:R-:W1:Y:S01]  /*0e40*/  S2UR UR5, SR_CTAID.X ;  /* 0x00000000000579c3 */ /* 0x002e620000002500 */
[----:B------:R-:W-:-:S05]  /*0e50*/  CS2R.32 R87, SR_CgaSize ;  /* 0x0000000000577805 */ /* 0x000fca0000008a00 */
[----:B------:R-:W-:-:S05]  /*0e60*/  IMAD R87, R87, -0xa0, RZ ;  /* 0xffffff6057577824 */ /* 0x000fca00078e02ff */
[----:B------:R-:W-:-:S14]  /*0e70*/  R2UR UR9, R87 ;  /* 0x00000000570972ca */ /* 0x000fdc00000e0000 */
[----:B------:R-:W3:Y:S01]  /*0e80*/  LDCU UR9, c[0x0][UR9+0x2b0] ;  /* 0x00005600090977ac */ /* 0x000ee20008000800 */
[----:B------:R-:W-:Y:S01]  /*0e90*/  NOP ;  /* 0x0000000000007918 */ /* 0x000fe20000000000 */
[----:B------:R-:W-:-:S05]  /*0ea0*/  CS2R.32 R87, SR_CgaSize ;  /* 0x0000000000577805 */ /* 0x000fca0000008a00 */
[----:B------:R-:W-:-:S05]  /*0eb0*/  IMAD R87, R87, -0xa0, RZ ;  /* 0xffffff6057577824 */ /* 0x000fca00078e02ff */
[----:B------:R-:W-:-:S14]  /*0ec0*/  R2UR UR7, R87 ;  /* 0x00000000570772ca */ /* 0x000fdc00000e0000 */
[----:B------:R-:W2:Y:S01]  /*0ed0*/  LDCU UR7, c[0x0][UR7+0x2b4] ;  /* 0x00005680070777ac */ /* 0x000ea20008000800 */
[----:B------:R-:W4:Y:S08]  /*0ee0*/  S2UR UR4, SR_CTAID.Y ;  /* 0x00000000000479c3 */ /* 0x000f300000002600 */
[----:B------:R-:W2:Y:S01]  /*0ef0*/  LDC R10, c[0x0][0xb24] ;  /* 0x0002c900ff0a7b82 */ /* 0x000ea20000000800 */
[----:B-1----:R-:W-:-:S02]  /*0f00*/  I2FP.F32.U32 R87, UR5 ;  /* 0x0000000500577c45 */ /* 0x002fc40008201000 */
[----:B------:R-:W-:-:S05]  /*0f10*/  CS2R.32 R3, SR_CgaSize ;  /* 0x0000000000037805 */ /* 0x000fca0000008a00 */
[----:B------:R-:W-:-:S06]  /*0f20*/  IMAD R3, R3, -0xa0, RZ ;  /* 0xffffff6003037824 */ /* 0x000fcc00078e02ff */
[----:B------:R-:W1:Y:S01]  /*0f30*/  LDC R3, c[0x0][R3+0x2a0] ;  /* 0x0000a80003037b82 */ /* 0x000e620000000800 */
[----:B------:R-:W-:Y:S01]  /*0f40*/  MOV R15, UR5 ;  /* 0x00000005000f7c02 */ /* 0x000fe20008000f00 */
[----:B---3--:R-:W-:Y:S01]  /*0f50*/  FMUL R87, R87, UR9 ;  /* 0x0000000957577c20 */ /* 0x008fe20008400000 */
[----:B----4-:R-:W-:Y:S02]  /*0f60*/  I2FP.F32.U32 R86, UR4 ;  /* 0x0000000400567c45 */ /* 0x010fe40008201000 */
[----:B------:R-:W-:-:S05]  /*0f70*/  CS2R.32 R2, SR_CgaSize ;  /* 0x0000000000027805 */ /* 0x000fca0000008a00 */
[----:B------:R-:W-:-:S06]  /*0f80*/  IMAD R2, R2, -0xa0, RZ ;  /* 0xffffff6002027824 */ /* 0x000fcc00078e02ff */
[----:B------:R-:W3:Y:S01]  /*0f90*/  LDC R2, c[0x0][R2+0x2a4] ;  /* 0x0000a90002027b82 */ /* 0x000ee20000000800 */
[----:B------:R-:W-:Y:S01]  /*0fa0*/  MOV R14, UR4 ;  /* 0x00000004000e7c02 */ /* 0x000fe20008000f00 */
[----:B------:R-:W4:Y:S01]  /*0fb0*/  F2I.U32.TRUNC.NTZ R87, R87 ;  /* 0x0000005700577305 */ /* 0x000f22000020f000 */
[----:B--2---:R-:W-:-:S05]  /*0fc0*/  FMUL R86, R86, UR7 ;  /* 0x0000000756567c20 */ /* 0x004fca0008400000 */
[----:B------:R-:W-:Y:S01]  /*0fd0*/  BAR.SYNC.DEFER_BLOCKING 0x0 ;  /* 0x0000000000007b1d */ /* 0x000fe20000010000 */
[----:B------:R-:W-:-:S05]  /*0fe0*/  ISETP.GE.AND P0, PT, R10, 0x1, PT ;  /* 0x000000010a00780c */ /* 0x000fca0003f06270 */
[----:B------:R-:W2:Y:S02]  /*0ff0*/  F2I.U32.TRUNC.NTZ R86, R86 ;  /* 0x0000005600567305 */ /* 0x000ea4000020f000 */
[----:B------:R-:W3:Y:S01]  /*1000*/  S2UR UR36, SR_CTAID.Z ;  /* 0x00000000002479c3 */ /* 0x000ee20000002700 */
[----:B----4-:R-:W-:-:S05]  /*1010*/  IADD3 R87, PT, PT, -R87, RZ, RZ ;  /* 0x000000ff57577210 */ /* 0x010fca0007ffe1ff */
[----:B-1----:R-:W-:Y:S01]  /*1020*/  IMAD R87, R3, R87, UR5 ;  /* 0x0000000503577e24 */ /* 0x002fe2000f8e0257 */
[----:B--2---:R-:W-:-:S05]  /*1030*/  IADD3 R86, PT, PT, -R86, RZ, RZ ;  /* 0x000000ff56567210 */ /* 0x004fca0007ffe1ff */
[----:B---3--:R-:W-:Y:S01]  /*1040*/  IMAD R86, R2, R86, UR4 ;  /* 0x0000000402567e24 */ /* 0x008fe2000f8e0256 */
[----:B------:R-:W-:Y:S06]  /*1050*/  @!P0 BRA `(.L_x_16) ;  /* 0x0000000000b88947 */ /* 0x000fec0003800000 */
[----:B------:R-:W1:Y:S01]  /*1060*/  LDC.64 R4, c[0x0][0xb18] ;  /* 0x0002c600ff047b82 */ /* 0x000e620000000a00 */
[----:B------:R-:W-:-:S07]  /*1070*/  ISETP.NE.AND P0, PT, R10, 0x1, PT ;  /* 0x000000010a00780c */ /* 0x000fce0003f05270 */
[----:B------:R-:W2:Y:S08]  /*1080*/  LDC R9, c[0x0][0xb0c] ;  /* 0x0002c300ff097b82 */ /* 0x000eb00000000800 */
[----:B------:R-:W3:Y:S08]  /*1090*/  LDC R12, c[0x0][0x370] ;  /* 0x0000dc00ff0c7b82 */ /* 0x000ef00000000800 */
[----:B------:R-:W4:Y:S01]  /*10a0*/  LDC R11, c[0x0][0x374] ;  /* 0x0000dd00ff0b7b82 */ /* 0x000f220000000800 */
[----:B-1----:R-:W-:-:S07]  /*10b0*/  ISETP.NE.AND P1, PT, R4, 0x1, PT ;  /* 0x000000010400780c */ /* 0x002fce0003f25270 */
[----:B------:R-:W3:Y:S01]  /*10c0*/  LDC.64 R6, c[0x0][0xb10] ;  /* 0x0002c400ff067b82 */ /* 0x000ee20000000a00 */
[----:B--2---:R-:W-:-:S07]  /*10d0*/  ISETP.NE.AND P2, PT, R9, 0x1, PT ;  /* 0x000000010900780c */ /* 0x004fce0003f45270 */
[----:B------:R-:W1:Y:S08]  /*10e0*/  LDC R8, c[0x0][0xb20] ;  /* 0x0002c800ff087b82 */ /* 0x000e700000000800 */
[----:B------:R-:W2:Y:S01]  /*10f0*/  LDC.64 R2, c[0x0][0xb28] ;  /* 0x0002ca00ff027b82 */ /* 0x000ea20000000a00 */
[----:B----4-:R-:W-:-:S04]  /*1100*/  IMAD.HI.U32 R13, R11, R5, RZ ;  /* 0x000000050b0d7227 */ /* 0x010fc800078e00ff */
[----:B------:R-:W-:-:S04]  /*1110*/  IMAD.HI.U32 R5, R14, R5, RZ ;  /* 0x000000050e057227 */ /* 0x000fc800078e00ff */
[----:B---3--:R-:W-:-:S05]  /*1120*/  IMAD.HI.U32 R16, R12, R6, RZ ;  /* 0x000000060c107227 */ /* 0x008fca00078e00ff */
[-C--:B------:R-:W-:Y:S01]  /*1130*/  @P2 SHF.R.U32.HI R12, RZ, R7.reuse, R16 ;  /* 0x00000007ff0c2219 */ /* 0x080fe20000011610 */
[----:B------:R-:W-:Y:S01]  /*1140*/  IMAD.HI.U32 R16, R15, R6, RZ ;  /* 0x000000060f107227 */ /* 0x000fe200078e00ff */
[-C--:B-1----:R-:W-:Y:S02]  /*1150*/  @P1 SHF.R.U32.HI R11, RZ, R8.reuse, R13 ;  /* 0x00000008ff0b1219 */ /* 0x082fe4000001160d */
[----:B------:R-:W-:Y:S02]  /*1160*/  SHF.R.U32.HI R5, RZ, R8, R5 ;  /* 0x00000008ff057219 */ /* 0x000fe40000011605 */
[----:B------:R-:W-:Y:S02]  /*1170*/  SHF.R.U32.HI R16, RZ, R7, R16 ;  /* 0x00000007ff107219 */ /* 0x000fe40000011610 */
[----:B------:R-:W-:Y:S01]  /*1180*/  SEL R5, R14, R5, !P1 ;  /* 0x000000050e057207 */ /* 0x000fe20004800000 */
[----:B--2---:R-:W-:Y:S01]  /*1190*/  IMAD.HI.U32 R13, R11, R2, RZ ;  /* 0x000000020b0d7227 */ /* 0x004fe200078e00ff */
[----:B------:R-:W-:-:S03]  /*11a0*/  SEL R16, R15, R16, !P2 ;  /* 0x000000100f107207 */ /* 0x000fc60005000000 */
[----:B------:R-:W-:Y:S01]  /*11b0*/  IMAD.HI.U32 R6, R12, R2, RZ ;  /* 0x000000020c067227 */ /* 0x000fe200078e00ff */
[----:B------:R-:W-:-:S04]  /*11c0*/  @P0 SHF.R.U32.HI R11, RZ, R3, R13 ;  /* 0x00000003ff0b0219 */ /* 0x000fc8000001160d */
[----:B------:R-:W-:Y:S01]  /*11d0*/  @P0 SHF.R.U32.HI R12, RZ, R3, R6 ;  /* 0x00000003ff0c0219 */ /* 0x000fe20000011606 */
[----:B------:R-:W-:-:S04]  /*11e0*/  IMAD R11, R11, R10, RZ ;  /* 0x0000000a0b0b7224 */ /* 0x000fc800078e02ff */
[----:B------:R-:W-:Y:S01]  /*11f0*/  IMAD R6, R12, R10, RZ ;  /* 0x0000000a0c067224 */ /* 0x000fe200078e02ff */
[----:B------:R-:W-:-:S04]  /*1200*/  ISETP.GE.AND P1, PT, R5, R11, PT ;  /* 0x0000000b0500720c */ /* 0x000fc80003f26270 */
[----:B------:R-:W-:Y:S01]  /*1210*/  ISETP.GE.OR P1, PT, R16, R6, P1 ;  /* 0x000000061000720c */ /* 0x000fe20000f26670 */
[----:B------:R-:W-:-:S05]  /*1220*/  IMAD.HI.U32 R6, R5, R2, RZ ;  /* 0x0000000205067227 */ /* 0x000fca00078e00ff */
[----:B------:R-:W-:-:S04]  /*1230*/  SHF.R.U32.HI R6, RZ, R3, R6 ;  /* 0x00000003ff067219 */ /* 0x000fc80000011606 */
[----:B------:R-:W-:-:S03]  /*1240*/  SEL R6, R5, R6, !P0 ;  /* 0x0000000605067207 */ /* 0x000fc60004000000 */
[----:B------:R-:W-:Y:S01]  /*1250*/  @!P1 IMAD.HI.U32 R7, R16, R2, RZ ;  /* 0x0000000210079227 */ /* 0x000fe200078e00ff */
[----:B------:R-:W-:-:S04]  /*1260*/  IADD3 R2, PT, PT, -R6, RZ, RZ ;  /* 0x000000ff06027210 */ /* 0x000fc80007ffe1ff */
[----:B------:R-:W-:Y:S01]  /*1270*/  @!P1 SHF.R.U32.HI R3, RZ, R3, R7 ;  /* 0x00000003ff039219 */ /* 0x000fe20000011607 */
[----:B------:R-:W-:Y:S01]  /*1280*/  IMAD R2, R10, R2, R5 ;  /* 0x000000020a027224 */ /* 0x000fe200078e0205 */
[----:B------:R-:W-:Y:S02]  /*1290*/  IADD3 R7, PT, PT, -R5, RZ, RZ ;  /* 0x000000ff05077210 */ /* 0x000fe40007ffe1ff */
[----:B------:R-:W-:-:S03]  /*12a0*/  @!P1 SEL R3, R16, R3, !P0 ;  /* 0x0000000310039207 */ /* 0x000fc60004000000 */
[----:B------:R-:W-:Y:S02]  /*12b0*/  IMAD R7, R4, R7, R14 ;  /* 0x0000000704077224 */ /* 0x000fe400078e020e */
[--C-:B------:R-:W-:Y:S02]  /*12c0*/  @!P1 IMAD.IADD R6, R6, 0x1, -R3.reuse ;  /* 0x0000000106069824 */ /* 0x100fe400078e0a03 */
[----:B------:R-:W-:Y:S01]  /*12d0*/  @!P1 IMAD R3, R2, R12, R3 ;  /* 0x0000000c02039224 */ /* 0x000fe200078e0203 */
[----:B------:R-:W-:Y:S01]  /*12e0*/  IADD3 R2, PT, PT, -R16, RZ, RZ ;  /* 0x000000ff10027210 */ /* 0x000fe20007ffe1ff */
[----:B------:R-:W-:Y:S02]  /*12f0*/  @!P1 IMAD R5, R6, R10, R16 ;  /* 0x0000000a06059224 */ /* 0x000fe400078e0210 */
[----:B------:R-:W-:Y:S02]  /*1300*/  @!P1 IMAD.MOV.U32 R16, RZ, RZ, R3 ;  /* 0x000000ffff109224 */ /* 0x000fe400078e0003 */
[----:B------:R-:W-:-:S02]  /*1310*/  IMAD R2, R9, R2, R15 ;  /* 0x0000000209027224 */ /* 0x000fc400078e020f */
[----:B------:R-:W-:Y:S02]  /*1320*/  IMAD R14, R5, R4, R7 ;  /* 0x00000004050e7224 */ /* 0x000fe400078e0207 */
[----:B------:R-:W-:Y:S02]  /*1330*/  IMAD R15, R16, R9, R2 ;  /* 0x00000009100f7224 */ /* 0x000fe400078e0202 */
.L_x_16:
[----:B------:R-:W1:Y:S01]  /*1340*/  LDCU UR4, c[0x0][0xb30] ;  /* 0x00016600ff0477ac */ /* 0x000e620008000800 */
[----:B------:R-:W2:Y:S08]  /*1350*/  S2UR UR37, SR_CgaCtaId ;  /* 0x00000000002579c3 */ /* 0x000eb00000008800 */
[----:B------:R-:W3:Y:S01]  /*1360*/  LDC R40, c[0x0][0xb24] ;  /* 0x0002c900ff287b82 */ /* 0x000ee20000000800 */
[----:B-1----:R-:W-:-:S09]  /*1370*/  UISETP.NE.AND UP1, UPT, UR4, 0x1, UPT ;  /* 0x000000010400788c */ /* 0x002fd2000bf25270 */
[----:B--2---:R-:W-:Y:S05]  /*1380*/  BRA.U UP1, `(.L_x_17) ;  /* 0x0000000101407547 */ /* 0x004fea000b800000 */
[----:B------:R-:W1:Y:S08]  /*1390*/  LDC.64 R4, c[0x0][0xb10] ;  /* 0x0002c400ff047b82 */ /* 0x000e700000000a00 */
[----:B------:R-:W2:Y:S08]  /*13a0*/  LDC.64 R2, c[0x0][0xb18] ;  /* 0x0002c600ff027b82 */ /* 0x000eb00000000a00 */
[----:B------:R-:W4:Y:S08]  /*13b0*/  LDC R6, c[0x0][0xb20] ;  /* 0x0002c800ff067b82 */ /* 0x000f300000000800 */
[----:B------:R-:W3:Y:S01]  /*13c0*/  LDC R7, c[0x0][0xb0c] ;  /* 0x0002c300ff077b82 */ /* 0x000ee20000000800 */
[----:B-1----:R-:W-:-:S05]  /*13d0*/  IMAD.HI.U32 R4, R15, R4, RZ ;  /* 0x000000040f047227 */ /* 0x002fca00078e00ff */
[----:B------:R-:W-:Y:S01]  /*13e0*/  SHF.R.U32.HI R4, RZ, R5, R4 ;  /* 0x00000005ff047219 */ /* 0x000fe20000011604 */
[----:B--2---:R-:W-:Y:S01]  /*13f0*/  IMAD.HI.U32 R3, R14, R3, RZ ;  /* 0x000000030e037227 */ /* 0x004fe200078e00ff */
[----:B------:R-:W-:-:S04]  /*1400*/  ISETP.NE.AND P0, PT, R2, 0x1, PT ;  /* 0x000000010200780c */ /* 0x000fc80003f05270 */
[----:B----4-:R-:W-:-:S04]  /*1410*/  SHF.R.U32.HI R3, RZ, R6, R3 ;  /* 0x00000006ff037219 */ /* 0x010fc80000011603 */
[----:B------:R-:W-:Y:S02]  /*1420*/  SEL R3, R14, R3, !P0 ;  /* 0x000000030e037207 */ /* 0x000fe40004000000 */
[----:B---3--:R-:W-:-:S04]  /*1430*/  ISETP.NE.AND P1, PT, R7, 0x1, PT ;  /* 0x000000010700780c */ /* 0x008fc80003f25270 */
[----:B------:R-:W-:-:S05]  /*1440*/  SEL R4, R15, R4, !P1 ;  /* 0x000000040f047207 */ /* 0x000fca0004800000 */
[----:B------:R-:W-:Y:S02]  /*1450*/  IMAD.IADD R5, R3, 0x1, -R4 ;  /* 0x0000000103057824 */ /* 0x000fe400078e0a04 */
[----:B------:R-:W-:Y:S02]  /*1460*/  IMAD.IADD R3, R4, 0x1, -R3 ;  /* 0x0000000104037824 */ /* 0x000fe400078e0a03 */
[----:B------:R-:W-:Y:S02]  /*1470*/  IMAD R15, R5, R7, R15 ;  /* 0x00000007050f7224 */ /* 0x000fe400078e020f */
[----:B------:R-:W-:-:S07]  /*1480*/  IMAD R14, R3, R2, R14 ;  /* 0x00000002030e7224 */ /* 0x000fce00078e020e */
.L_x_17:
[----:B------:R-:W-:Y:S01]  /*1490*/  BAR.SYNC.DEFER_BLOCKING 0x0 ;  /* 0x0000000000007b1d */ /* 0x000fe20000010000 */
[----:B------:R-:W-:Y:S01]  /*14a0*/  UISETP.NE.AND UP1, UPT, UR8, 0x2, UPT ;  /* 0x000000020800788c */ /* 0x000fe2000bf25270 */
[----:B------:R-:W-:Y:S02]  /*14b0*/  ISETP.NE.OR P5, PT, R0, 0x2, !P5 ;  /* 0x000000020000780c */ /* 0x000fe40006fa5670 */
[----:B------:R-:W-:-:S06]  /*14c0*/  LOP3.LUT R2, R101, 0x1f, RZ, 0xc0, !PT ;  /* 0x0000001f65027812 */ /* 0x000fcc00078ec0ff */
[----:B------:R-:W-:Y:S05]  /*14d0*/  BRA.U UP1, `(.L_x_18) ;  /* 0x0000001501747547 */ /* 0x000fea000b800000 */
[----:B------:R-:W1:Y:S01]  /*14e0*/  LDCU UR13, c[0x0][0x38c] ;  /* 0x00007180ff0d77ac */ /* 0x000e620008000800 */
[----:B------:R-:W2:Y:S01]  /*14f0*/  LDC R8, c[0x0][0x370] ;  /* 0x0000dc00ff087b82 */ /* 0x000ea20000000800 */
[----:B------:R-:W-:Y:S01]  /*1500*/  PLOP3.LUT P1, PT, PT, PT, UP2, 0x80, 0x8 ;  /* 0x000000000008781c */ /* 0x000fe20003f2f028 */
[----:B------:R-:W-:Y:S01]  /*1510*/  IMAD.MOV.U32 R17, RZ, RZ, 0x1 ;  /* 0x00000001ff117424 */ /* 0x000fe200078e00ff */
[----:B------:R-:W-:Y:S01]  /*1520*/  ISETP.EQ.OR P4, PT, R2, RZ, P5 ;  /* 0x000000ff0200720c */ /* 0x000fe20002f82670 */
[----:B------:R-:W-:Y:S01]  /*1530*/  IMAD.MOV.U32 R16, RZ, RZ, RZ ;  /* 0x000000ffff107224 */ /* 0x000fe200078e00ff */
[----:B------:R-:W-:Y:S02]  /*1540*/  PLOP3.LUT P1, PT, P1, PT, PT, 0x8, 0x80 ;  /* 0x000000000080781c */ /* 0x000fe40000f2e170 */
[----:B------:R-:W-:Y:S01]  /*1550*/  CS2R R12, SRZ ;  /* 0x00000000000c7805 */ /* 0x000fe2000001ff00 */
[----:B------:R-:W-:Y:S01]  /*1560*/  IMAD.MOV.U32 R11, RZ, RZ, 0x1 ;  /* 0x00000001ff0b7424 */ /* 0x000fe200078e00ff */
[----:B------:R-:W4:Y:S01]  /*1570*/  LDC R0, c[0x0][0x374] ;  /* 0x0000dd00ff007b82 */ /* 0x000f220000000800 */
[----:B------:R-:W2:Y:S01]  /*1580*/  LDCU.64 UR22, c[0x0][0x348] ;  /* 0x00006900ff1677ac */ /* 0x000ea20008000a00 */
[----:B------:R-:W-:Y:S01]  /*1590*/  UMOV UR6, URZ ;  /* 0x000000ff00067c82 */ /* 0x000fe20008000000 */
[----:B-1----:R-:W-:-:S04]  /*15a0*/  UIADD3 UR5, UPT, UPT, UR13, 0x1f, URZ ;  /* 0x0000001f0d057890 */ /* 0x002fc8000fffe0ff */
[----:B------:R-:W-:-:S04]  /*15b0*/  USHF.R.S32.HI UR4, URZ, 0x1f, UR5 ;  /* 0x0000001fff047899 */ /* 0x000fc80008011405 */
[----:B------:R-:W-:-:S04]  /*15c0*/  ULEA.HI UR4, UR4, UR5, URZ, 0x5 ;  /* 0x0000000504047291 */ /* 0x000fc8000f8f28ff */
[----:B------:R-:W-:Y:S02]  /*15d0*/  USHF.R.S32.HI UR15, URZ, 0x5, UR4 ;  /* 0x00000005ff0f7899 */ /* 0x000fe40008011404 */
[----:B------:R-:W-:Y:S02]  /*15e0*/  UIADD3 UR4, UPT, UPT, UR13, -0x1, URZ ;  /* 0xffffffff0d047890 */ /* 0x000fe4000fffe0ff */
[----:B------:R-:W-:Y:S02]  /*15f0*/  UISETP.LT.U32.AND UP0, UPT, UR15, 0xc, UPT ;  /* 0x0000000c0f00788c */ /* 0x000fe4000bf01070 */
[----:B------:R-:W-:Y:S02]  /*1600*/  UISETP.GE.U32.AND UP1, UPT, UR4, -0x3f, UPT ;  /* 0xffffffc10400788c */ /* 0x000fe4000bf26070 */
[----:B------:R-:W-:Y:S02]  /*1610*/  USEL UR14, UR15, 0xc, UP0 ;  /* 0x0000000c0f0e7887 */ /* 0x000fe40008000000 */
[----:B------:R-:W-:-:S02]  /*1620*/  UIADD3 UR13, UPT, UPT, UR13, 0x3e, URZ ;  /* 0x0000003e0d0d7890 */ /* 0x000fc4000fffe0ff */
[----:B------:R-:W-:Y:S02]  /*1630*/  UIADD3 UR5, UPT, UPT, UR14, -0x1, URZ ;  /* 0xffffffff0e057890 */ /* 0x000fe4000fffe0ff */
[----:B------:R-:W-:-:S03]  /*1640*/  UIADD3 UR7, UPT, UPT, UR15, -UR14, URZ ;  /* 0x8000000e0f077290 */ /* 0x000fc6000fffe0ff */
[----:B------:R-:W-:-:S04]  /*1650*/  @UP1 UIADD3 UR5, UPT, UPT, UR14, URZ, URZ ;  /* 0x000000ff0e051290 */ /* 0x000fc8000fffe0ff */
[----:B--2---:R-:W-:-:S12]  /*1660*/  UIADD3 UR5, UPT, UPT, UR5, 0x1, URZ ;  /* 0x0000000105057890 */ /* 0x004fd8000fffe0ff */
.L_x_36:
[----:B------:R-:W-:Y:S01]  /*1670*/  UISETP.NE.AND UP0, UPT, UR37, URZ, UPT ;  /* 0x000000ff2500728c */ /* 0x000fe2000bf05270 */
[----:B------:R-:W1:Y:S08]  /*1680*/  S2UR UR37, SR_CgaCtaId ;  /* 0x00000000002579c3 */ /* 0x000e700000008800 */
[----:B------:R-:W-:Y:S05]  /*1690*/  BRA.U UP0, `(.L_x_19) ;  /* 0x0000000100347547 */ /* 0x000fea000b800000 */
[----:B------:R-:W2:Y:S01]  /*16a0*/  S2R R2, SR_CgaCtaId ;  /* 0x0000000000027919 */ /* 0x000ea20000008800 */
[----:B------:R-:W-:-:S04]  /*16b0*/  MOV R3, 0x400 ;  /* 0x0000040000037802 */ /* 0x000fc80000000f00 */
[----:B--2---:R-:W-:Y:S02]  /*16c0*/  LEA R2, R2, R3, 0x18 ;  /* 0x0000000302027211 */ /* 0x004fe400078ec0ff */
[----:B------:R-:W-:-:S03]  /*16d0*/  SHF.L.U32 R3, R11, 0x1f, RZ ;  /* 0x0000001f0b037819 */ /* 0x000fc600000006ff */
[----:B------:R-:W-:-:S04]  /*16e0*/  IMAD R2, R12, 0x8, R2 ;  /* 0x000000080c027824 */ /* 0x000fc800078e0202 */
[----:B------:R-:W2:Y:S02]  /*16f0*/  SYNCS.PHASECHK.TRANS64.TRYWAIT P0, [R2+URZ+0x180], R3 ;  /* 0x00018003020075a7 */ /* 0x000ea400080011ff */
[----:B--2---:R-:W-:Y:S05]  /*1700*/  @!P0 BRA `(.L_x_20) ;  /* 0x0000007800948947 */ /* 0x004fea0003800000 */
.L_x_140:
[----:B------:R-:W-:Y:S01]  /*1710*/  VIADD R12, R12, 0x1 ;  /* 0x000000010c0c7836 */ /* 0x000fe20000000000 */
[----:B------:R2:W-:Y:S04]  /*1720*/  SYNCS.ARRIVE.TRANS64.A1T0 RZ, [R2+URZ+0x170], RZ ;  /* 0x000170ff02ff79a7 */ /* 0x0005e800081000ff */
[----:B------:R-:W-:-:S04]  /*1730*/  ISETP.NE.AND P0, PT, R12, 0x2, PT ;  /* 0x000000020c00780c */ /* 0x000fc80003f05270 */
[----:B------:R-:W-:Y:S02]  /*1740*/  SEL R12, R12, RZ, P0 ;  /* 0x000000ff0c0c7207 */ /* 0x000fe40000000000 */
[----:B--2---:R-:W-:-:S04]  /*1750*/  SEL R2, RZ, 0x1, P0 ;  /* 0x00000001ff027807 */ /* 0x004fc80000000000 */
[----:B------:R-:W-:-:S07]  /*1760*/  LOP3.LUT R11, R11, R2, RZ, 0x3c, !PT ;  /* 0x000000020b0b7212 */ /* 0x000fce00078e3cff */
.L_x_19:
[----:B------:R-:W-:Y:S01]  /*1770*/  UMOV UR4, 0x400 ;  /* 0x0000040000047882 */ /* 0x000fe20000000000 */
[----:B------:R-:W-:Y:S01]  /*1780*/  SHF.L.U32 R2, R17, 0x1f, RZ ;  /* 0x0000001f11027819 */ /* 0x000fe200000006ff */
[----:B-1----:R-:W-:Y:S01]  /*1790*/  ULEA UR4, UR37, UR4, 0x18 ;  /* 0x0000000425047291 */ /* 0x002fe2000f8ec0ff */
[----:B------:R-:W-:Y:S01]  /*17a0*/  R2UR UR35, R15 ;  /* 0x000000000f2372ca */ /* 0x000fe200000e0000 */
[----:B------:R-:W-:Y:S01]  /*17b0*/  UISETP.GE.U32.AND UP0, UPT, UR13, 0x3f, UPT ;  /* 0x0000003f0d00788c */ /* 0x000fe2000bf06070 */
[----:B------:R-:W-:Y:S01]  /*17c0*/  R2UR UR11, R14 ;  /* 0x000000000e0b72ca */ /* 0x000fe200000e0000 */
[----:B------:R-:W-:Y:S01]  /*17d0*/  ULEA UR8, UR6, UR4, 0x3 ;  /* 0x0000000406087291 */ /* 0x000fe2000f8e18ff */
[----:B------:R-:W-:-:S08]  /*17e0*/  UMOV UR24, URZ ;  /* 0x000000ff00187c82 */ /* 0x000fd00008000000 */
[----:B------:R1:W2:Y:S01]  /*17f0*/  SYNCS.PHASECHK.TRANS64.TRYWAIT P0, [UR8+0x60], R2 ;  /* 0x00006002ff0075a7 */ /* 0x0002a20008001108 */
[----:B------:R-:W-:Y:S02]  /*1800*/  USHF.L.U32 UR35, UR35, 0x7, URZ ;  /* 0x0000000723237899 */ /* 0x000fe400080006ff */
[----:B------:R-:W-:Y:S01]  /*1810*/  USHF.L.U32 UR11, UR11, 0x7, URZ ;  /* 0x000000070b0b7899 */ /* 0x000fe200080006ff */
[----:B------:R-:W-:Y:S11]  /*1820*/  BRA.U !UP0, `(.L_x_21) ;  /* 0x0000000108a47547 */ /* 0x000ff6000b800000 */
[----:B------:R-:W-:Y:S01]  /*1830*/  UMOV UR16, URZ ;  /* 0x000000ff00107c82 */ /* 0x000fe20008000000 */
[----:B------:R-:W-:-:S05]  /*1840*/  UMOV UR17, UR6 ;  /* 0x0000000600117c82 */ /* 0x000fca0008000000 */
.L_x_26:
[----:B-1----:R-:W-:Y:S01]  /*1850*/  ULEA UR33, UR17, UR4, 0x3 ;  /* 0x0000000411217291 */ /* 0x002fe2000f8e18ff */
[----:B--2---:R-:W-:Y:S01]  /*1860*/  @!P5 MOV R3, 0x4000 ;  /* 0x000040000003d802 */ /* 0x004fe20000000f00 */
[----:B--2---:R-:W-:Y:S10]  /*1870*/  @P0 BRA `(.L_x_22) ;  /* 0x00000000000c0947 */ /* 0x004ff40003800000 */
[----:B------:R-:W-:-:S04]  /*1880*/  SHF.L.U32 R4, R17, 0x1f, RZ ;  /* 0x0000001f11047819 */ /* 0x000fc800000006ff */
[----:B------:R-:W2:Y:S02]  /*1890*/  SYNCS.PHASECHK.TRANS64.TRYWAIT P0, [UR33+0x60], R4 ;  /* 0x00006004ff0075a7 */ /* 0x000ea40008001121 */
[----:B--2---:R-:W-:Y:S05]  /*18a0*/  @!P0 BRA `(.L_x_23) ;  /* 0x0000007800408947 */ /* 0x004fea0003800000 */
.L_x_22:
[----:B------:R2:W-:Y:S01]  /*18b0*/  @!P5 SYNCS.ARRIVE.TRANS64 RZ, [UR33], R3 ;  /* 0x00000003ffffd9a7 */ /* 0x0005e20008000021 */
[----:B------:R-:W-:Y:S04]  /*18c0*/  BSSY.RECONVERGENT B0, `(.L_x_24) ;  /* 0x0000003000007945 */ /* 0x000fe80003800200 */
[----:B------:R-:W-:Y:S05]  /*18d0*/  @P4 BRA `(.L_x_25) ;  /* 0x0000000000044947 */ /* 0x000fea0003800000 */
[----:B------:R-:W-:Y:S05]  /*18e0*/  BPT.TRAP 0x1 ;  /* 0x000000040000795c */ /* 0x000fea0000300000 */
.L_x_25:
[----:B------:R-:W-:Y:S05]  /*18f0*/  BSYNC.RECONVERGENT B0 ;  /* 0x0000000000007941 */ /* 0x000fea0003800200 */
.L_x_24:
[----:B------:R-:W-:Y:S02]  /*1900*/  UIADD3 UR6, UPT, UPT, UR17, 0x1, URZ ;  /* 0x0000000111067890 */ /* 0x000fe4000fffe0ff */
[----:B------:R-:W-:Y:S02]  /*1910*/  UIADD3 UR26, UP1, UPT, UR22, 0x80, URZ ;  /* 0x00000080161a7890 */ /* 0x000fe4000ff3e0ff */
[----:B------:R-:W-:Y:S02]  /*1920*/  UISETP.NE.AND UP0, UPT, UR6, 0xc, UPT ;  /* 0x0000000c0600788c */ /* 0x000fe4000bf05270 */
[----:B------:R-:W-:Y:S02]  /*1930*/  USHF.L.U32 UR34, UR16, 0x5, URZ ;  /* 0x0000000510227899 */ /* 0x000fe400080006ff */
[----:B------:R-:W-:Y:S02]  /*1940*/  USEL UR9, URZ, 0x1, UP0 ;  /* 0x00000001ff097887 */ /* 0x000fe40008000000 */
[----:B------:R-:W-:-:S02]  /*1950*/  USEL UR6, UR6, URZ, UP0 ;  /* 0x000000ff06067287 */ /* 0x000fc40008000000 */
[----:B------:R-:W-:Y:S02]  /*1960*/  UIADD3 UR20, UP0, UPT, UR22, 0x180, URZ ;  /* 0x0000018016147890 */ /* 0x000fe4000ff1e0ff */
[----:B------:R-:W-:Y:S01]  /*1970*/  ULEA UR8, UR6, UR4, 0x3 ;  /* 0x0000000406087291 */ /* 0x000fe2000f8e18ff */
[----:B------:R-:W-:Y:S01]  /*1980*/  LOP3.LUT R17, R17, UR9, RZ, 0x3c, !PT ;  /* 0x0000000911117c12 */ /* 0x000fe2000f8e3cff */
[----:B------:R-:W-:Y:S02]  /*1990*/  UIADD3.X UR27, UPT, UPT, URZ, UR23, URZ, UP1, !UPT ;  /* 0x00000017ff1b7290 */ /* 0x000fe40008ffe4ff */
[----:B------:R-:W-:Y:S01]  /*19a0*/  UIADD3.X UR21, UPT, UPT, URZ, UR23, URZ, UP0, !UPT ;  /* 0x00000017ff157290 */ /* 0x000fe200087fe4ff */
[----:B-1----:R-:W-:Y:S01]  /*19b0*/  SHF.L.U32 R2, R17, 0x1f, RZ ;  /* 0x0000001f11027819 */ /* 0x002fe200000006ff */
[----:B------:R-:W-:Y:S01]  /*19c0*/  UMOV UR18, 0x0 ;  /* 0x0000000000127882 */ /* 0x000fe20000000000 */
[----:B------:R-:W-:Y:S01]  /*19d0*/  UMOV UR19, 0x10000000 ;  /* 0x1000000000137882 */ /* 0x000fe20000000000 */
[----:B------:R-:W-:Y:S01]  /*19e0*/  UMOV UR12, UR36 ;  /* 0x00000024000c7c82 */ /* 0x000fe20008000000 */
[----:B------:R1:W1:Y:S01]  /*19f0*/  SYNCS.PHASECHK.TRANS64.TRYWAIT P0, [UR8+0x60], R2 ;  /* 0x00006002ff0075a7 */ /* 0x0002620008001108 */
[----:B------:R-:W-:Y:S01]  /*1a00*/  ULEA UR8, UR17, UR4, 0xd ;  /* 0x0000000411087291 */ /* 0x000fe2000f8e68ff */
[----:B------:R-:W-:Y:S01]  /*1a10*/  UMOV UR9, UR33 ;  /* 0x0000002100097c82 */ /* 0x000fe20008000000 */
[----:B------:R-:W-:-:S02]  /*1a20*/  UMOV UR10, UR34 ;  /* 0x00000022000a7c82 */ /* 0x000fc40008000000 */
[----:B------:R-:W-:Y:S02]  /*1a30*/  UIADD3 UR32, UPT, UPT, UR8, 0x8400, URZ ;  /* 0x0000840008207890 */ /* 0x000fe4000fffe0ff */
[----:B------:R-:W-:Y:S02]  /*1a40*/  UIADD3 UR8, UPT, UPT, UR8, 0x20400, URZ ;  /* 0x0002040008087890 */ /* 0x000fe4000fffe0ff */
[----:B------:R-:W-:Y:S01]  /*1a50*/  UIADD3 UR16, UPT, UPT, UR16, 0x1, URZ ;  /* 0x0000000110107890 */ /* 0x000fe2000fffe0ff */
[----:B------:R-:W-:Y:S01]  /*1a60*/  UMOV UR24, UR5 ;  /* 0x0000000500187c82 */ /* 0x000fe20008000000 */
[----:B------:R-:W-:Y:S02]  /*1a70*/  UMOV UR17, UR6 ;  /* 0x0000000600117c82 */ /* 0x000fe40008000000 */
[----:B------:R-:W-:Y:S01]  /*1a80*/  UISETP.NE.AND UP0, UPT, UR16, UR5, UPT ;  /* 0x000000051000728c */ /* 0x000fe2000bf05270 */
[----:B------:R1:W-:Y:S02]  /*1a90*/  UTMALDG.3D [UR32], [UR26], desc[UR18] ;  /* 0x000012201a0075b4 */ /* 0x0003e40008011000 */
[----:B------:R1:W-:Y:S06]  /*1aa0*/  UTMALDG.3D [UR8], [UR20], desc[UR18] ;  /* 0x00001208140075b4 */ /* 0x0003ec0008011000 */
[----:B------:R-:W-:Y:S05]  /*1ab0*/  BRA.U UP0, `(.L_x_26) ;  /* 0xfffffffd00647547 */ /* 0x000fea000b83ffff */
.L_x_21:
[----:B-1----:R-:W-:Y:S01]  /*1ac0*/  ULEA UR8, UR6, UR4, 0x3 ;  /* 0x0000000406087291 */ /* 0x002fe2000f8e18ff */
[----:B------:R-:W-:Y:S01]  /*1ad0*/  SHF.L.U32 R2, R17, 0x1f, RZ ;  /* 0x0000001f11027819 */ /* 0x000fe200000006ff */
[----:B------:R-:W-:Y:S01]  /*1ae0*/  @!P1 SYNCS.ARRIVE.TRANS64.A1T0 RZ, [UR4+0x108], RZ ;  /* 0x000108ffffff99a7 */ /* 0x000fe20008100004 */
[----:B------:R-:W-:-:S06]  /*1af0*/  UISETP.GT.AND UP0, UPT, UR15, UR14, UPT ;  /* 0x0000000e0f00728c */ /* 0x000fcc000bf04270 */
[----:B--2---:R1:W2:Y:S03]  /*1b00*/  SYNCS.PHASECHK.TRANS64.TRYWAIT P0, [UR8+0x60], R2 ;  /* 0x00006002ff0075a7 */ /* 0x0042a60008001108 */
[----:B------:R-:W-:Y:S05]  /*1b10*/  BRA.U !UP0, `(.L_x_27) ;  /* 0x0000000108a87547 */ /* 0x000fea000b800000 */
[----:B------:R-:W-:Y:S01]  /*1b20*/  UIADD3 UR21, UPT, UPT, UR7, UR24, URZ ;  /* 0x0000001807157290 */ /* 0x000fe2000fffe0ff */
[----:B------:R-:W-:-:S11]  /*1b30*/  UMOV UR25, UR6 ;  /* 0x0000000600197c82 */ /* 0x000fd60008000000 */
.L_x_32:
[----:B-1----:R-:W-:Y:S01]  /*1b40*/  ULEA UR17, UR25, UR4, 0x3 ;  /* 0x0000000419117291 */ /* 0x002fe2000f8e18ff */
[----:B--2---:R-:W-:Y:S01]  /*1b50*/  @!P5 MOV R3, 0x4000 ;  /* 0x000040000003d802 */ /* 0x004fe20000000f00 */
[----:B--2---:R-:W-:Y:S10]  /*1b60*/  @P0 BRA `(.L_x_28) ;  /* 0x00000000000c0947 */ /* 0x004ff40003800000 */
[----:B------:R-:W-:-:S04]  /*1b70*/  SHF.L.U32 R4, R17, 0x1f, RZ ;  /* 0x0000001f11047819 */ /* 0x000fc800000006ff */
[----:B------:R-:W2:Y:S02]  /*1b80*/  SYNCS.PHASECHK.TRANS64.TRYWAIT P0, [UR17+0x60], R4 ;  /* 0x00006004ff0075a7 */ /* 0x000ea40008001111 */
[----:B--2---:R-:W-:Y:S05]  /*1b90*/  @!P0 BRA `(.L_x_29) ;  /* 0x00000074009c8947 */ /* 0x004fea0003800000 */
.L_x_28:
[----:B------:R2:W-:Y:S01]  /*1ba0*/  @!P5 SYNCS.ARRIVE.TRANS64 RZ, [UR17], R3 ;  /* 0x00000003ffffd9a7 */ /* 0x0005e20008000011 */
[----:B------:R-:W-:Y:S04]  /*1bb0*/  BSSY.RECONVERGENT B0, `(.L_x_30) ;  /* 0x0000003000007945 */ /* 0x000fe80003800200 */
[----:B------:R-:W-:Y:S05]  /*1bc0*/  @P4 BRA `(.L_x_31) ;  /* 0x0000000000044947 */ /* 0x000fea0003800000 */
[----:B------:R-:W-:Y:S05]  /*1bd0*/  BPT.TRAP 0x1 ;  /* 0x000000040000795c */ /* 0x000fea0000300000 */
.L_x_31:
[----:B------:R-:W-:Y:S05]  /*1be0*/  BSYNC.RECONVERGENT B0 ;  /* 0x0000000000007941 */ /* 0x000fea0003800200 */
.L_x_30:
        /* <DEDUP_REMOVED lines=20> */
[----:B------:R-:W-:Y:S01]  /*1d30*/  UIADD3 UR8, UPT, UPT, UR8, 0x20400, URZ ;  /* 0x0002040008087890 */ /* 0x000fe2000fffe0ff */
[----:B------:R-:W-:Y:S01]  /*1d40*/  UMOV UR9, UR17 ;  /* 0x0000001100097c82 */ /* 0x000fe20008000000 */
[----:B------:R-:W-:Y:S01]  /*1d50*/  UMOV UR10, UR18 ;  /* 0x00000012000a7c82 */ /* 0x000fe20008000000 */
[----:B------:R-:W-:Y:S01]  /*1d60*/  UIADD3 UR24, UPT, UPT, UR24, 0x1, URZ ;  /* 0x0000000118187890 */ /* 0x000fe2000fffe0ff */
[----:B------:R-:W-:-:S03]  /*1d70*/  UMOV UR25, UR6 ;  /* 0x0000000600197c82 */ /* 0x000fc60008000000 */
[----:B------:R1:W-:Y:S01]  /*1d80*/  UTMALDG.3D [UR16], [UR30], desc[UR26] ;  /* 0x00001a101e0075b4 */ /* 0x0003e20008011000 */
[----:B------:R-:W-:Y:S01]  /*1d90*/  UISETP.NE.AND UP0, UPT, UR24, UR21, UPT ;  /* 0x000000151800728c */ /* 0x000fe2000bf05270 */
[----:B------:R1:W-:Y:S08]  /*1da0*/  UTMALDG.3D [UR8], [UR28], desc[UR26] ;  /* 0x00001a081c0075b4 */ /* 0x0003f00008011000 */
[----:B------:R-:W-:Y:S05]  /*1db0*/  BRA.U UP0, `(.L_x_32) ;  /* 0xfffffffd00607547 */ /* 0x000fea000b83ffff */
.L_x_27:
[C---:B-1----:R-:W-:Y:S01]  /*1dc0*/  LEA R2, R16.reuse, UR4, 0x3 ;  /* 0x0000000410027c11 */ /* 0x042fe2000f8e18ff */
[----:B------:R-:W-:Y:S01]  /*1dd0*/  NOP ;  /* 0x0000000000007918 */ /* 0x000fe20000000000 */
[----:B--2---:R-:W-:Y:S02]  /*1de0*/  SHF.L.U32 R3, R13, 0x1f, RZ ;  /* 0x0000001f0d037819 */ /* 0x004fe400000006ff */
[----:B------:R-:W-:Y:S02]  /*1df0*/  LEA R4, R16, UR4, 0x4 ;  /* 0x0000000410047c11 */ /* 0x000fe4000f8e20ff */
[----:B------:R-:W1:Y:S02]  /*1e00*/  SYNCS.PHASECHK.TRANS64.TRYWAIT P0, [R2+URZ+0x110], R3 ;  /* 0x00011003020075a7 */ /* 0x000e6400080011ff */
[----:B-1----:R-:W-:Y:S05]  /*1e10*/  @!P0 BRA `(.L_x_33) ;  /* 0x0000007400148947 */ /* 0x002fea0003800000 */
.L_x_143:
[----:B------:R-:W2:Y:S01]  /*1e20*/  LDS.128 R4, [R4+0x1a0] ;  /* 0x0001a00004047984 */ /* 0x000ea20000000c00 */
[----:B---3--:R-:W-:Y:S01]  /*1e30*/  ISETP.GE.AND P0, PT, R40, 0x1, PT ;  /* 0x000000012800780c */ /* 0x008fe20003f06270 */
[----:B-1----:R-:W-:Y:S01]  /*1e40*/  VIADD R2, R2, 0x120 ;  /* 0x0000012002027836 */ /* 0x002fe20000000000 */
[----:B------:R-:W-:Y:S01]  /*1e50*/  @!PT LDS RZ, [RZ] ;  /* 0x00000000fffff984 */ /* 0x000fe20000000800 */
[----:B------:R-:W-:Y:S01]  /*1e60*/  @!PT LDS RZ, [RZ] ;  /* 0x00000000fffff984 */ /* 0x000fe20000000800 */
[----:B------:R-:W-:Y:S01]  /*1e70*/  @!PT LDS RZ, [RZ] ;  /* 0x00000000fffff984 */ /* 0x000fe20000000800 */
[----:B------:R-:W-:Y:S01]  /*1e80*/  @!PT LDS RZ, [RZ] ;  /* 0x00000000fffff984 */ /* 0x000fe20000000800 */
[----:B------:R1:W-:Y:S06]  /*1e90*/  MEMBAR.ALL.CTA ;  /* 0x0000000000007992 */ /* 0x0003ec0000008000 */
[----:B-1----:R-:W1:Y:S01]  /*1ea0*/  FENCE.VIEW.ASYNC.S ;  /* 0x00000000000073c6 */ /* 0x002e620000000000 */
[----:B------:R-:W-:-:S04]  /*1eb0*/  PRMT R2, RZ, 0x654, R2 ;  /* 0x00000654ff027816 */ /* 0x000fc80000000002 */
[----:B-1----:R1:W-:Y:S01]  /*1ec0*/  SYNCS.ARRIVE.TRANS64.RED.A1T0 RZ, [R2+URZ], RZ ;  /* 0x000000ff02ff79a7 */ /* 0x0023e200081004ff */
[----:B--2---:R-:W-:-:S13]  /*1ed0*/  LOP3.LUT P2, RZ, R6, 0x1, RZ, 0xc0, !PT ;  /* 0x0000000106ff7812 */ /* 0x004fda000784c0ff */
[----:B------:R-:W-:Y:S01]  /*1ee0*/  @P2 SHF.R.U32.HI R3, RZ, 0x10, R5 ;  /* 0x00000010ff032819 */ /* 0x000fe20000011605 */
[----:B------:R-:W-:Y:S01]  /*1ef0*/  VOTEU.ANY UP0, P2 ;  /* 0x0000000000ff7886 */ /* 0x000fe20001000100 */
[----:B------:R-:W-:Y:S02]  /*1f00*/  @P2 MOV R10, R4 ;  /* 0x00000004000a2202 */ /* 0x000fe40000000f00 */
[----:B------:R-:W-:Y:S02]  /*1f10*/  @P2 R2UR.BROADCAST UR8, R3 ;  /* 0x00000000030822ca */ /* 0x000fe400008e0000 */
[----:B------:R-:W-:-:S11]  /*1f20*/  @P2 LOP3.LUT R9, R5, 0xffff, RZ, 0xc0, !PT ;  /* 0x0000ffff05092812 */ /* 0x000fd600078ec0ff */
[----:B------:R-:W-:Y:S01]  /*1f30*/  @UP0 UMOV UR36, UR8 ;  /* 0x0000000800240c82 */ /* 0x000fe20008000000 */
[----:B-1----:R-:W-:Y:S05]  /*1f40*/  @!P0 BRA `(.L_x_34) ;  /* 0x0000000000b88947 */ /* 0x002fea0003800000 */
[----:B------:R-:W4:Y:S01]  /*1f50*/  LDC.64 R4, c[0x0][0xb18] ;  /* 0x0002c600ff047b82 */ /* 0x000f220000000a00 */
[----:B------:R-:W-:-:S07]  /*1f60*/  ISETP.NE.AND P3, PT, R40, 0x1, PT ;  /* 0x000000012800780c */ /* 0x000fce0003f65270 */
[----:B------:R-:W1:Y:S08]  /*1f70*/  LDC.64 R6, c[0x0][0xb10] ;  /* 0x0002c400ff067b82 */ /* 0x000e700000000a00 */
[----:B------:R-:W2:Y:S08]  /*1f80*/  LDC R14, c[0x0][0xb20] ;  /* 0x0002c800ff0e7b82 */ /* 0x000eb00000000800 */
[----:B------:R-:W3:Y:S01]  /*1f90*/  LDC R15, c[0x0][0xb0c] ;  /* 0x0002c300ff0f7b82 */ /* 0x000ee20000000800 */
[----:B----4-:R-:W-:Y:S01]  /*1fa0*/  IMAD.HI.U32 R19, R0, R5, RZ ;  /* 0x0000000500137227 */ /* 0x010fe200078e00ff */
[----:B------:R-:W-:-:S03]  /*1fb0*/  ISETP.NE.AND P0, PT, R4, 0x1, PT ;  /* 0x000000010400780c */ /* 0x000fc60003f05270 */
[----:B------:R-:W-:-:S03]  /*1fc0*/  IMAD.HI.U32 R5, R9, R5, RZ ;  /* 0x0000000509057227 */ /* 0x000fc600078e00ff */
[----:B------:R-:W4:Y:S01]  /*1fd0*/  LDC.64 R2, c[0x0][0xb28] ;  /* 0x0002ca00ff027b82 */ /* 0x000f220000000a00 */
[----:B-1----:R-:W-:-:S04]  /*1fe0*/  IMAD.HI.U32 R20, R8, R6, RZ ;  /* 0x0000000608147227 */ /* 0x002fc800078e00ff */
[----:B------:R-:W-:Y:S01]  /*1ff0*/  IMAD.HI.U32 R21, R10, R6, RZ ;  /* 0x000000060a157227 */ /* 0x000fe200078e00ff */
[----:B------:R-:W-:Y:S02]  /*2000*/  SHF.R.U32.HI R20, RZ, R7, R20 ;  /* 0x00000007ff147219 */ /* 0x000fe40000011614 */
[-C--:B--2---:R-:W-:Y:S02]  /*2010*/  SHF.R.U32.HI R19, RZ, R14.reuse, R19 ;  /* 0x0000000eff137219 */ /* 0x084fe40000011613 */
[----:B------:R-:W-:Y:S02]  /*2020*/  SHF.R.U32.HI R5, RZ, R14, R5 ;  /* 0x0000000eff057219 */ /* 0x000fe40000011605 */
[----:B------:R-:W-:Y:S02]  /*2030*/  SEL R19, R0, R19, !P0 ;  /* 0x0000001300137207 */ /* 0x000fe40004000000 */
[----:B------:R-:W-:Y:S02]  /*2040*/  SHF.R.U32.HI R21, RZ, R7, R21 ;  /* 0x00000007ff157219 */ /* 0x000fe40000011615 */
[----:B---3--:R-:W-:-:S02]  /*2050*/  ISETP.NE.AND P1, PT, R15, 0x1, PT ;  /* 0x000000010f00780c */ /* 0x008fc40003f25270 */
[----:B------:R-:W-:Y:S02]  /*2060*/  SEL R5, R9, R5, !P0 ;  /* 0x0000000509057207 */ /* 0x000fe40004000000 */
[----:B------:R-:W-:Y:S02]  /*2070*/  SEL R20, R8, R20, !P1 ;  /* 0x0000001408147207 */ /* 0x000fe40004800000 */
[----:B------:R-:W-:Y:S01]  /*2080*/  SEL R21, R10, R21, !P1 ;  /* 0x000000150a157207 */ /* 0x000fe20004800000 */
[----:B----4-:R-:W-:-:S04]  /*2090*/  IMAD.HI.U32 R18, R19, R2, RZ ;  /* 0x0000000213127227 */ /* 0x010fc800078e00ff */
        /* <DEDUP_REMOVED lines=10> */
[----:B------:R-:W-:-:S04]  /*2140*/  @!P0 IMAD.HI.U32 R7, R21, R2, RZ ;  /* 0x0000000215078227 */ /* 0x000fc800078e00ff */
[----:B------:R-:W-:Y:S01]  /*2150*/  IMAD.MOV R2, RZ, RZ, -R6 ;  /* 0x000000ffff027224 */ /* 0x000fe200078e0a06 */
[----:B------:R-:W-:Y:S02]  /*2160*/  @!P0 SHF.R.U32.HI R3, RZ, R3, R7 ;  /* 0x00000003ff038219 */ /* 0x000fe40000011607 */
[----:B------:R-:W-:Y:S01]  /*2170*/  IADD3 R7, PT, PT, -R5, RZ, RZ ;  /* 0x000000ff05077210 */ /* 0x000fe20007ffe1ff */
[----:B------:R-:W-:Y:S01]  /*2180*/  IMAD R2, R40, R2, R5 ;  /* 0x0000000228027224 */ /* 0x000fe200078e0205 */
        /* <DEDUP_REMOVED lines=10> */
.L_x_34:
[----:B------:R-:W1:Y:S02]  /*2230*/  LDCU UR8, c[0x0][0xb30] ;  /* 0x00016600ff0877ac */ /* 0x000e640008000800 */
[----:B-1----:R-:W-:-:S09]  /*2240*/  UISETP.NE.AND UP0, UPT, UR8, 0x1, UPT ;  /* 0x000000010800788c */ /* 0x002fd2000bf05270 */
[----:B------:R-:W-:Y:S05]  /*2250*/  BRA.U UP0, `(.L_x_35) ;  /* 0x0000000100407547 */ /* 0x000fea000b800000 */
[----:B------:R-:W1:Y:S08]  /*2260*/  LDC.64 R4, c[0x0][0xb10] ;  /* 0x0002c400ff047b82 */ /* 0x000e700000000a00 */
[----:B------:R-:W2:Y:S08]  /*2270*/  LDC.64 R2, c[0x0][0xb18] ;  /* 0x0002c600ff027b82 */ /* 0x000eb00000000a00 */
[----:B------:R-:W3:Y:S08]  /*2280*/  LDC R6, c[0x0][0xb20] ;  /* 0x0002c800ff067b82 */ /* 0x000ef00000000800 */
[----:B------:R-:W4:Y:S01]  /*2290*/  LDC R7, c[0x0][0xb0c] ;  /* 0x0002c300ff077b82 */ /* 0x000f220000000800 */
[----:B-1----:R-:W-:-:S05]  /*22a0*/  IMAD.HI.U32 R4, R10, R4, RZ ;  /* 0x000000040a047227 */ /* 0x002fca00078e00ff */
[----:B------:R-:W-:Y:S01]  /*22b0*/  SHF.R.U32.HI R4, RZ, R5, R4 ;  /* 0x00000005ff047219 */ /* 0x000fe20000011604 */
[----:B--2---:R-:W-:Y:S01]  /*22c0*/  IMAD.HI.U32 R3, R9, R3, RZ ;  /* 0x0000000309037227 */ /* 0x004fe200078e00ff */
[----:B------:R-:W-:-:S04]  /*22d0*/  ISETP.NE.AND P0, PT, R2, 0x1, PT ;  /* 0x000000010200780c */ /* 0x000fc80003f05270 */
[----:B---3--:R-:W-:-:S04]  /*22e0*/  SHF.R.U32.HI R3, RZ, R6, R3 ;  /* 0x00000006ff037219 */ /* 0x008fc80000011603 */
[----:B------:R-:W-:Y:S02]  /*22f0*/  SEL R3, R9, R3, !P0 ;  /* 0x0000000309037207 */ /* 0x000fe40004000000 */
[----:B----4-:R-:W-:-:S04]  /*2300*/  ISETP.NE.AND P1, PT, R7, 0x1, PT ;  /* 0x000000010700780c */ /* 0x010fc80003f25270 */
[----:B------:R-:W-:-:S05]  /*2310*/  SEL R4, R10, R4, !P1 ;  /* 0x000000040a047207 */ /* 0x000fca0004800000 */
[----:B------:R-:W-:Y:S02]  /*2320*/  IMAD.IADD R5, R3, 0x1, -R4 ;  /* 0x0000000103057824 */ /* 0x000fe400078e0a04 */
[----:B------:R-:W-:Y:S02]  /*2330*/  IMAD.IADD R3, R4, 0x1, -R3 ;  /* 0x0000000104037824 */ /* 0x000fe400078e0a03 */
[----:B------:R-:W-:Y:S02]  /*2340*/  IMAD R10, R5, R7, R10 ;  /* 0x00000007050a7224 */ /* 0x000fe400078e020a */
[----:B------:R-:W-:-:S07]  /*2350*/  IMAD R9, R3, R2, R9 ;  /* 0x0000000203097224 */ /* 0x000fce00078e0209 */
.L_x_35:
[----:B------:R-:W-:Y:S01]  /*2360*/  VIADD R16, R16, 0x1 ;  /* 0x0000000110107836 */ /* 0x000fe20000000000 */
[----:B------:R-:W-:Y:S01]  /*2370*/  PLOP3.LUT P1, PT, PT, PT, PT, 0x80, 0x8 ;  /* 0x000000000008781c */ /* 0x000fe20003f2f070 */
[----:B------:R-:W-:Y:S02]  /*2380*/  IMAD.IADD R15, R10, 0x1, R87 ;  /* 0x000000010a0f7824 */ /* 0x000fe400078e0257 */
[----:B------:R-:W-:Y:S01]  /*2390*/  IMAD.IADD R14, R9, 0x1, R86 ;  /* 0x00000001090e7824 */ /* 0x000fe200078e0256 */
[----:B------:R-:W-:-:S04]  /*23a0*/  ISETP.NE.AND P0, PT, R16, 0x2, PT ;  /* 0x000000021000780c */ /* 0x000fc80003f05270 */
[----:B------:R-:W-:Y:S02]  /*23b0*/  SEL R2, RZ, 0x1, P0 ;  /* 0x00000001ff027807 */ /* 0x000fe40000000000 */
[----:B------:R-:W-:Y:S02]  /*23c0*/  SEL R16, R16, RZ, P0 ;  /* 0x000000ff10107207 */ /* 0x000fe40000000000 */
[----:B------:R-:W-:Y:S01]  /*23d0*/  LOP3.LUT R13, R13, R2, RZ, 0x3c, !PT ;  /* 0x000000020d0d7212 */ /* 0x000fe200078e3cff */
[----:B------:R-:W-:Y:S06]  /*23e0*/  @P2 BRA `(.L_x_36) ;  /* 0xfffffff000a02947 */ /* 0x000fec000383ffff */
[----:B------:R-:W-:Y:S01]  /*23f0*/  UIADD3 UR4, UPT, UPT, UR4, 0x60, URZ ;  /* 0x0000006004047890 */ /* 0x000fe2000fffe0ff */
[----:B------:R-:W-:-:S03]  /*2400*/  SHF.L.U32 R2, R17, 0x1f, RZ ;  /* 0x0000001f11027819 */ /* 0x000fc600000006ff */
[----:B------:R-:W-:-:S09]  /*2410*/  ULEA UR5, UR6, UR4, 0x3 ;  /* 0x0000000406057291 */ /* 0x000fd2000f8e18ff */
[----:B------:R-:W1:Y:S02]  /*2420*/  SYNCS.PHASECHK.TRANS64.TRYWAIT P0, [UR5], R2 ;  /* 0x00000002ff0075a7 */ /* 0x000e640008001105 */
[----:B-1----:R-:W-:Y:S05]  /*2430*/  @!P0 BRA `(.L_x_37) ;  /* 0x0000006c00a08947 */ /* 0x002fea0003800000 */
.L_x_145:
[----:B------:R-:W-:-:S04]  /*2440*/  UIADD3 UR6, UPT, UPT, UR6, 0x1, URZ ;  /* 0x0000000106067890 */ /* 0x000fc8000fffe0ff */
[----:B------:R-:W-:-:S04]  /*2450*/  UISETP.NE.AND UP0, UPT, UR6, 0xc, UPT ;  /* 0x0000000c0600788c */ /* 0x000fc8000bf05270 */
[----:B------:R-:W-:Y:S02]  /*2460*/  USEL UR7, URZ, 0x1, UP0 ;  /* 0x00000001ff077887 */ /* 0x000fe40008000000 */
[----:B------:R-:W-:-:S04]  /*2470*/  USEL UR6, UR6, URZ, UP0 ;  /* 0x000000ff06067287 */ /* 0x000fc80008000000 */
[----:B------:R-:W-:Y:S01]  /*2480*/  ULEA UR5, UR6, UR4, 0x3 ;  /* 0x0000000406057291 */ /* 0x000fe2000f8e18ff */
[----:B-1----:R-:W-:-:S04]  /*2490*/  LOP3.LUT R2, R17, UR7, RZ, 0x3c, !PT ;  /* 0x0000000711027c12 */ /* 0x002fc8000f8e3cff */
[----:B------:R-:W-:-:S04]  /*24a0*/  SHF.L.U32 R3, R2, 0x1f, RZ ;  /* 0x0000001f02037819 */ /* 0x000fc800000006ff */
[----:B------:R-:W1:Y:S02]  /*24b0*/  SYNCS.PHASECHK.TRANS64.TRYWAIT P0, [UR5], R3 ;  /* 0x00000003ff0075a7 */ /* 0x000e640008001105 */
[----:B-1----:R-:W-:Y:S05]  /*24c0*/  @!P0 BRA `(.L_x_38) ;  /* 0x0000006c00948947 */ /* 0x002fea0003800000 */
.L_x_147:
[----:B------:R-:W-:-:S04]  /*24d0*/  UIADD3 UR6, UPT, UPT, UR6, 0x1, URZ ;  /* 0x0000000106067890 */ /* 0x000fc8000fffe0ff */
[----:B------:R-:W-:-:S04]  /*24e0*/  UISETP.NE.AND UP0, UPT, UR6, 0xc, UPT ;  /* 0x0000000c0600788c */ /* 0x000fc8000bf05270 */
[----:B------:R-:W-:Y:S02]  /*24f0*/  USEL UR7, URZ, 0x1, UP0 ;  /* 0x00000001ff077887 */ /* 0x000fe40008000000 */
[----:B------:R-:W-:-:S04]  /*2500*/  USEL UR6, UR6, URZ, UP0 ;  /* 0x000000ff06067287 */ /* 0x000fc80008000000 */
[----:B------:R-:W-:Y:S01]  /*2510*/  ULEA UR5, UR6, UR4, 0x3 ;  /* 0x0000000406057291 */ /* 0x000fe2000f8e18ff */
[----:B------:R-:W-:-:S04]  /*2520*/  LOP3.LUT R2, R2, UR7, RZ, 0x3c, !PT ;  /* 0x0000000702027c12 */ /* 0x000fc8000f8e3cff */
[----:B-1----:R-:W-:-:S04]  /*2530*/  SHF.L.U32 R3, R2, 0x1f, RZ ;  /* 0x0000001f02037819 */ /* 0x002fc800000006ff */
[----:B------:R-:W1:Y:S02]  /*2540*/  SYNCS.PHASECHK.TRANS64.TRYWAIT P0, [UR5], R3 ;  /* 0x00000003ff0075a7 */ /* 0x000e640008001105 */
[----:B-1----:R-:W-:Y:S05]  /*2550*/  @!P0 BRA `(.L_x_39) ;  /* 0x0000006c00888947 */ /* 0x002fea0003800000 */
.L_x_149:
        /* <DEDUP_REMOVED lines=9> */
.L_x_151:
        /* <DEDUP_REMOVED lines=9> */
.L_x_153:
        /* <DEDUP_REMOVED lines=9> */
.L_x_155:
        /* <DEDUP_REMOVED lines=9> */
.L_x_157:
        /* <DEDUP_REMOVED lines=9> */
.L_x_159:
        /* <DEDUP_REMOVED lines=9> */
.L_x_161:
        /* <DEDUP_REMOVED lines=9> */
.L_x_163:
        /* <DEDUP_REMOVED lines=9> */
.L_x_165:
[----:B------:R-:W-:-:S04]  /*29e0*/  UIADD3 UR6, UPT, UPT, UR6, 0x1, URZ ;  /* 0x0000000106067890 */ /* 0x000fc8000fffe0ff */
[----:B------:R-:W-:-:S04]  /*29f0*/  UISETP.NE.AND UP0, UPT, UR6, 0xc, UPT ;  /* 0x0000000c0600788c */ /* 0x000fc8000bf05270 */
[----:B------:R-:W-:Y:S02]  /*2a00*/  USEL UR5, URZ, 0x1, UP0 ;  /* 0x00000001ff057887 */ /* 0x000fe40008000000 */
[----:B------:R-:W-:-:S04]  /*2a10*/  USEL UR6, UR6, URZ, UP0 ;  /* 0x000000ff06067287 */ /* 0x000fc80008000000 */
[----:B------:R-:W-:Y:S01]  /*2a20*/  ULEA UR6, UR6, UR4, 0x3 ;  /* 0x0000000406067291 */ /* 0x000fe2000f8e18ff */
[----:B------:R-:W-:-:S04]  /*2a30*/  LOP3.LUT R2, R2, UR5, RZ, 0x3c, !PT ;  /* 0x0000000502027c12 */ /* 0x000fc8000f8e3cff */
[----:B------:R-:W-:Y:S01]  /*2a40*/  SHF.L.U32 R2, R2, 0x1f, RZ ;  /* 0x0000001f02027819 */ /* 0x000fe200000006ff */
[----:B-1--4-:R-:W-:-:S07]  /*2a50*/  IMAD.U32 R0, RZ, RZ, UR6 ;  /* 0x00000006ff007e24 */ /* 0x012fce000f8e00ff */
.L_x_48:
[----:B-1----:R1:W2:Y:S02]  /*2a60*/  SYNCS.PHASECHK.TRANS64.TRYWAIT P0, [R0+URZ], R2 ;  /* 0x00000002000075a7 */ /* 0x0022a400080011ff */
[----:B--2---:R-:W-:Y:S05]  /*2a70*/  @!P0 NANOSLEEP.SYNCS 0x989680 ;  /* 0x009896800000895d */ /* 0x004fea0003900000 */
[----:B------:R-:W2:Y:S02]  /*2a80*/  @!P0 SYNCS.PHASECHK.TRANS64 P0, [R0+URZ], R2 ;  /* 0x00000002000085a7 */ /* 0x000ea400080010ff */
[----:B--2---:R-:W-:Y:S05]  /*2a90*/  @P0 EXIT ;  /* 0x000000000000094d */ /* 0x004fea0003800000 */
[----:B------:R-:W-:Y:S05]  /*2aa0*/  BRA `(.L_x_48) ;  /* 0xfffffffc00ec7947 */ /* 0x000fea000383ffff */
.L_x_18:
[----:B------:R-:W-:-:S04]  /*2ab0*/  UISETP.NE.AND UP1, UPT, UR37, URZ, UPT ;  /* 0x000000ff2500728c */ /* 0x000fc8000bf25270 */
[----:B------:R-:W-:-:S09]  /*2ac0*/  UISETP.NE.OR UP1, UPT, UR8, 0x1, UP1 ;  /* 0x000000010800788c */ /* 0x000fd20008f25670 */
[----:B------:R-:W-:Y:S05]  /*2ad0*/  BRA.U UP1, `(.L_x_49) ;  /* 0x0000000501487547 */ /* 0x000fea000b800000 */
[----:B------:R-:W-:Y:S01]  /*2ae0*/  ISETP.NE.AND P2, PT, R2, RZ, PT ;  /* 0x000000ff0200720c */ /* 0x000fe20003f45270 */
[----:B------:R-:W-:Y:S01]  /*2af0*/  IMAD.MOV.U32 R12, RZ, RZ, 0x1 ;  /* 0x00000001ff0c7424 */ /* 0x000fe200078e00ff */
[----:B------:R-:W-:Y:S02]  /*2b00*/  CS2R R10, SRZ ;  /* 0x00000000000a7805 */ /* 0x000fe4000001ff00 */
[----:B------:R-:W-:Y:S01]  /*2b10*/  CS2R R8, SRZ ;  /* 0x0000000000087805 */ /* 0x000fe2000001ff00 */
[----:B------:R-:W-:Y:S01]  /*2b20*/  UMOV UR4, 0x400 ;  /* 0x0000040000047882 */ /* 0x000fe20000000000 */
[----:B------:R-:W-:Y:S01]  /*2b30*/  UMOV UR6, URZ ;  /* 0x000000ff00067c82 */ /* 0x000fe20008000000 */
[----:B------:R-:W-:-:S12]  /*2b40*/  ULEA UR37, UR37, UR4, 0x18 ;  /* 0x0000000425257291 */ /* 0x000fd8000f8ec0ff */
.L_x_53:
[----:B------:R-:W-:Y:S02]  /*2b50*/  LEA R0, R8, UR37, 0x3 ;  /* 0x0000002508007c11 */ /* 0x000fe4000f8e18ff */
[----:B------:R-:W-:-:S03]  /*2b60*/  SHF.L.U32 R4, R9, 0x1f, RZ ;  /* 0x0000001f09047819 */ /* 0x000fc600000006ff */
[----:B------:R-:W-:Y:S01]  /*2b70*/  VIADD R5, R0, 0x180 ;  /* 0x0000018000057836 */ /* 0x000fe20000000000 */
[----:B------:R-:W1:Y:S02]  /*2b80*/  SYNCS.PHASECHK.TRANS64.TRYWAIT P0, [R0+URZ+0x170], R4 ;  /* 0x00017004000075a7 */ /* 0x000e6400080011ff */
[----:B-1----:R-:W-:Y:S05]  /*2b90*/  @!P0 BRA `(.L_x_50) ;  /* 0x0000006800d08947 */ /* 0x002fea0003800000 */
.L_x_166:
[----:B------:R-:W-:Y:S01]  /*2ba0*/  ULEA UR5, UR6, UR37, 0x3 ;  /* 0x0000002506057291 */ /* 0x000fe2000f8e18ff */
[----:B-1----:R-:W-:Y:S01]  /*2bb0*/  PRMT R0, RZ, 0x654, R5 ;  /* 0x00000654ff007816 */ /* 0x002fe20000000005 */
[----:B------:R-:W-:Y:S01]  /*2bc0*/  @!P2 IMAD.MOV.U32 R4, RZ, RZ, 0x10 ;  /* 0x00000010ff04a424 */ /* 0x000fe200078e00ff */
[----:B------:R-:W-:Y:S01]  /*2bd0*/  SHF.L.U32 R5, R12, 0x1f, RZ ;  /* 0x0000001f0c057819 */ /* 0x000fe200000006ff */
[----:B------:R-:W-:Y:S01]  /*2be0*/  UIADD3 UR4, UPT, UPT, UR5, 0x110, URZ ;  /* 0x0000011005047890 */ /* 0x000fe2000fffe0ff */
[----:B------:R1:W-:Y:S05]  /*2bf0*/  SYNCS.ARRIVE.TRANS64.RED.A1T0 RZ, [R0+URZ], RZ ;  /* 0x000000ff00ff79a7 */ /* 0x0003ea00081004ff */
[----:B------:R-:W-:Y:S01]  /*2c00*/  IMAD.U32 R6, RZ, RZ, UR4 ;  /* 0x00000004ff067e24 */ /* 0x000fe2000f8e00ff */
[----:B------:R-:W2:Y:S04]  /*2c10*/  SYNCS.PHASECHK.TRANS64.TRYWAIT P0, [UR5+0x120], R5 ;  /* 0x00012005ff0075a7 */ /* 0x000ea80008001105 */
[----:B------:R-:W-:Y:S01]  /*2c20*/  PRMT R6, R2, 0x654, R6 ;  /* 0x0000065402067816 */ /* 0x000fe20000000006 */
[----:B-12---:R-:W-:Y:S06]  /*2c30*/  @!P0 BRA `(.L_x_51) ;  /* 0x0000006800bc8947 */ /* 0x006fec0003800000 */
.L_x_168:
[----:B------:R-:W-:Y:S01]  /*2c40*/  ULEA UR4, UR6, UR37, 0x4 ;  /* 0x0000002506047291 */ /* 0x000fe2000f8e20ff */
[----:B------:R-:W-:Y:S01]  /*2c50*/  SEL R3, R6, R3, !P2 ;  /* 0x0000000306037207 */ /* 0x000fe20005000000 */
[----:B------:R-:W-:Y:S01]  /*2c60*/  UIADD3 UR5, UPT, UPT, UR5, 0x110, URZ ;  /* 0x0000011005057890 */ /* 0x000fe2000fffe0ff */
[----:B-1----:R-:W-:Y:S01]  /*2c70*/  LEA R0, R11, UR37, 0x3 ;  /* 0x000000250b007c11 */ /* 0x002fe2000f8e18ff */
[----:B------:R-:W-:Y:S01]  /*2c80*/  UIADD3 UR4, UPT, UPT, UR4, 0x1a0, URZ ;  /* 0x000001a004047890 */ /* 0x000fe2000fffe0ff */
[----:B------:R1:W-:Y:S01]  /*2c90*/  @!P2 SYNCS.ARRIVE.TRANS64.RED RZ, [R3+URZ], R4 ;  /* 0x0000000403ffa9a7 */ /* 0x0003e200080004ff */
[----:B------:R-:W-:Y:S01]  /*2ca0*/  UIADD3 UR6, UPT, UPT, UR6, 0x1, URZ ;  /* 0x0000000106067890 */ /* 0x000fe2000fffe0ff */
[----:B------:R-:W-:-:S03]  /*2cb0*/  VIADD R8, R8, 0x1 ;  /* 0x0000000108087836 */ /* 0x000fc60000000000 */
[----:B------:R-:W-:Y:S02]  /*2cc0*/  UISETP.NE.AND UP0, UPT, UR6, 0x2, UPT ;  /* 0x000000020600788c */ /* 0x000fe4000bf05270 */
[----:B------:R-:W-:Y:S01]  /*2cd0*/  ISETP.NE.AND P0, PT, R8, 0x2, PT ;  /* 0x000000020800780c */ /* 0x000fe20003f05270 */
[----:B------:R-:W-:Y:S06]  /*2ce0*/  UGETNEXTWORKID.BROADCAST [UR4], [UR5] ;  /* 0x00000000040073ca */ /* 0x000fec0008000100 */
[----:B------:R-:W-:Y:S02]  /*2cf0*/  USEL UR4, URZ, 0x1, UP0 ;  /* 0x00000001ff047887 */ /* 0x000fe40008000000 */
[----:B------:R-:W-:-:S04]  /*2d00*/  USEL UR6, UR6, URZ, UP0 ;  /* 0x000000ff06067287 */ /* 0x000fc80008000000 */
[----:B------:R-:W-:Y:S02]  /*2d10*/  LOP3.LUT R12, R12, UR4, RZ, 0x3c, !PT ;  /* 0x000000040c0c7c12 */ /* 0x000fe4000f8e3cff */
[----:B-1----:R-:W-:-:S04]  /*2d20*/  SHF.L.U32 R4, R10, 0x1f, RZ ;  /* 0x0000001f0a047819 */ /* 0x002fc800000006ff */
[----:B------:R-:W1:Y:S02]  /*2d30*/  SYNCS.PHASECHK.TRANS64.TRYWAIT P1, [R0+URZ+0x110], R4 ;  /* 0x00011004000075a7 */ /* 0x000e6400080211ff */
[----:B-1----:R-:W-:Y:S05]  /*2d40*/  @!P1 BRA `(.L_x_52) ;  /* 0x0000006800909947 */ /* 0x002fea0003800000 */
.L_x_169:
[C---:B-1----:R-:W-:Y:S01]  /*2d50*/  LEA R4, R11.reuse, UR37, 0x4 ;  /* 0x000000250b047c11 */ /* 0x042fe2000f8e20ff */
[----:B------:R-:W-:Y:S01]  /*2d60*/  VIADD R0, R0, 0x120 ;  /* 0x0000012000007836 */ /* 0x000fe20000000000 */
[----:B------:R-:W-:Y:S01]  /*2d70*/  SEL R8, R8, RZ, P0 ;  /* 0x000000ff08087207 */ /* 0x000fe20000000000 */
[----:B------:R-:W-:-:S03]  /*2d80*/  VIADD R11, R11, 0x1 ;  /* 0x000000010b0b7836 */ /* 0x000fc60000000000 */
[----:B------:R-:W1:Y:S01]  /*2d90*/  LDS.128 R4, [R4+0x1a0] ;  /* 0x0001a00004047984 */ /* 0x000e620000000c00 */
[----:B------:R-:W-:Y:S02]  /*2da0*/  PRMT R0, RZ, 0x654, R0 ;  /* 0x00000654ff007816 */ /* 0x000fe40000000000 */
[C---:B------:R-:W-:Y:S01]  /*2db0*/  ISETP.NE.AND P1, PT, R11.reuse, 0x2, PT ;  /* 0x000000020b00780c */ /* 0x040fe20003f25270 */
[----:B------:R-:W-:Y:S01]  /*2dc0*/  @!PT LDS RZ, [RZ] ;  /* 0x00000000fffff984 */ /* 0x000fe20000000800 */
[----:B------:R-:W-:Y:S01]  /*2dd0*/  @!PT LDS RZ, [RZ] ;  /* 0x00000000fffff984 */ /* 0x000fe20000000800 */
[----:B------:R-:W-:Y:S01]  /*2de0*/  @!PT LDS RZ, [RZ] ;  /* 0x00000000fffff984 */ /* 0x000fe20000000800 */
[----:B------:R-:W-:Y:S01]  /*2df0*/  @!PT LDS RZ, [RZ] ;  /* 0x00000000fffff984 */ /* 0x000fe20000000800 */
[----:B------:R2:W-:Y:S06]  /*2e00*/  MEMBAR.ALL.CTA ;  /* 0x0000000000007992 */ /* 0x0005ec0000008000 */
[----:B--2---:R-:W2:Y:S01]  /*2e10*/  FENCE.VIEW.ASYNC.S ;  /* 0x00000000000073c6 */ /* 0x004ea20000000000 */
[----:B------:R-:W-:Y:S01]  /*2e20*/  SEL R11, R11, RZ, P1 ;  /* 0x000000ff0b0b7207 */ /* 0x000fe20000800000 */
[----:B--2---:R2:W-:Y:S01]  /*2e30*/  SYNCS.ARRIVE.TRANS64.RED.A1T0 RZ, [R0+URZ], RZ ;  /* 0x000000ff00ff79a7 */ /* 0x0045e200081004ff */
[----:B-1----:R-:W-:-:S02]  /*2e40*/  LOP3.LUT P3, RZ, R6, 0x1, RZ, 0xc0, !PT ;  /* 0x0000000106ff7812 */ /* 0x002fc4000786c0ff */
[----:B------:R-:W-:-:S04]  /*2e50*/  SEL R4, RZ, 0x1, P1 ;  /* 0x00000001ff047807 */ /* 0x000fc80000800000 */
[----:B------:R-:W-:Y:S02]  /*2e60*/  LOP3.LUT R10, R10, R4, RZ, 0x3c, !PT ;  /* 0x000000040a0a7212 */ /* 0x000fe400078e3cff */
[----:B--2---:R-:W-:-:S04]  /*2e70*/  SEL R0, RZ, 0x1, P0 ;  /* 0x00000001ff007807 */ /* 0x004fc80000000000 */
[----:B------:R-:W-:Y:S01]  /*2e80*/  LOP3.LUT R9, R9, R0, RZ, 0x3c, !PT ;  /* 0x0000000009097212 */ /* 0x000fe200078e3cff */
[----:B------:R-:W-:Y:S06]  /*2e90*/  @P3 BRA `(.L_x_53) ;  /* 0xfffffffc002c3947 */ /* 0x000fec000383ffff */
[----:B------:R-:W-:Y:S01]  /*2ea0*/  ULEA UR5, UR6, UR37, 0x3 ;  /* 0x0000002506057291 */ /* 0x000fe2000f8e18ff */
[----:B------:R-:W-:-:S08]  /*2eb0*/  SHF.L.U32 R2, R12, 0x1f, RZ ;  /* 0x0000001f0c027819 */ /* 0x000fd000000006ff */
[----:B------:R-:W1:Y:S02]  /*2ec0*/  SYNCS.PHASECHK.TRANS64 P0, [UR5+0x120], R2 ;  /* 0x00012002ff0075a7 */ /* 0x000e640008001005 */
[----:B-1----:R-:W-:Y:S05]  /*2ed0*/  @P0 BRA `(.L_x_54) ;  /* 0x0000000000080947 */ /* 0x002fea0003800000 */
[----:B------:R-:W1:Y:S02]  /*2ee0*/  SYNCS.PHASECHK.TRANS64.TRYWAIT P0, [UR5+0x120], R2 ;  /* 0x00012002ff0075a7 */ /* 0x000e640008001105 */
[----:B-1----:R-:W-:Y:S05]  /*2ef0*/  @!P0 BRA `(.L_x_55) ;  /* 0x0000006800388947 */ /* 0x002fea0003800000 */
.L_x_54:
[----:B------:R-:W-:-:S04]  /*2f00*/  UIADD3 UR4, UPT, UPT, UR6, 0x1, URZ ;  /* 0x0000000106047890 */ /* 0x000fc8000fffe0ff */
[----:B------:R-:W-:-:S04]  /*2f10*/  UISETP.NE.AND UP0, UPT, UR4, 0x2, UPT ;  /* 0x000000020400788c */ /* 0x000fc8000bf05270 */
[----:B------:R-:W-:Y:S02]  /*2f20*/  USEL UR7, URZ, 0x1, UP0 ;  /* 0x00000001ff077887 */ /* 0x000fe40008000000 */
[----:B------:R-:W-:-:S04]  /*2f30*/  USEL UR4, UR4, URZ, UP0 ;  /* 0x000000ff04047287 */ /* 0x000fc80008000000 */
[----:B------:R-:W-:Y:S01]  /*2f40*/  ULEA UR4, UR4, UR37, 0x3 ;  /* 0x0000002504047291 */ /* 0x000fe2000f8e18ff */
[----:B-1----:R-:W-:-:S04]  /*2f50*/  LOP3.LUT R2, R12, UR7, RZ, 0x3c, !PT ;  /* 0x000000070c027c12 */ /* 0x002fc8000f8e3cff */
[----:B------:R-:W-:-:S04]  /*2f60*/  SHF.L.U32 R0, R2, 0x1f, RZ ;  /* 0x0000001f02007819 */ /* 0x000fc800000006ff */
[----:B------:R-:W1:Y:S02]  /*2f70*/  SYNCS.PHASECHK.TRANS64 P0, [UR4+0x120], R0 ;  /* 0x00012000ff0075a7 */ /* 0x000e640008001004 */
[----:B-1----:R-:W-:Y:S05]  /*2f80*/  @P0 EXIT ;  /* 0x000000000000094d */ /* 0x002fea0003800000 */
[----:B------:R-:W-:Y:S02]  /*2f90*/  SHF.L.U32 R2, R2, 0x1f, RZ ;  /* 0x0000001f02027819 */ /* 0x000fe400000006ff */
[----:B------:R-:W-:-:S07]  /*2fa0*/  MOV R0, UR4 ;  /* 0x0000000400007c02 */ /* 0x000fce0008000f00 */
.L_x_56:
[----:B-1----:R1:W2:Y:S02]  /*2fb0*/  SYNCS.PHASECHK.TRANS64.TRYWAIT P0, [R0+URZ+0x120], R2 ;  /* 0x00012002000075a7 */ /* 0x0022a400080011ff */
[----:B--2---:R-:W-:Y:S05]  /*2fc0*/  @!P0 NANOSLEEP.SYNCS 0x989680 ;  /* 0x009896800000895d */ /* 0x004fea0003900000 */
[----:B------:R-:W2:Y:S02]  /*2fd0*/  @!P0 SYNCS.PHASECHK.TRANS64 P0, [R0+URZ+0x120], R2 ;  /* 0x00012002000085a7 */ /* 0x000ea400080010ff */
[----:B--2---:R-:W-:Y:S05]  /*2fe0*/  @P0 EXIT ;  /* 0x000000000000094d */ /* 0x004fea0003800000 */
[----:B------:R-:W-:Y:S05]  /*2ff0*/  BRA `(.L_x_56) ;  /* 0xfffffffc00ec7947 */ /* 0x000fea000383ffff */
.L_x_49:
[----:B------:R-:W-:-:S09]  /*3000*/  UISETP.NE.AND UP1, UPT, UR8, URZ, UPT ;  /* 0x000000ff0800728c */ /* 0x000fd2000bf25270 */
[----:B------:R-:W-:Y:S05]  /*3010*/  BRA.U UP1, `(.L_x_57) ;  /* 0x0000000d017c7547 */ /* 0x000fea000b800000 */
[----:B------:R-:W-:Y:S01]  /*3020*/  UMOV UR4, 0x40 ;  /* 0x0000004000047882 */ /* 0x000fe20000000000 */
[----:B------:R-:W-:Y:S01]  /*3030*/  NOP ;  /* 0x0000000000007918 */ /* 0x000fe20000000000 */
[----:B------:R-:W-:Y:S01]  /*3040*/  ULEA UR4, UR37, UR4, 0x18 ;  /* 0x0000000425047291 */ /* 0x000fe2000f8ec0ff */
[----:B------:R-:W-:Y:S02]  /*3050*/  UMOV UR5, 0x400 ;  /* 0x0000040000057882 */ /* 0x000fe40000000000 */
[----:B------:R-:W-:-:S06]  /*3060*/  ULEA UR37, UR37, UR5, 0x18 ;  /* 0x0000000525257291 */ /* 0x000fcc000f8ec0ff */
[----:B------:R-:W1:Y:S02]  /*3070*/  LDS.U8 R0, [UR4+0x1c] ;  /* 0x00001c04ff007984 */ /* 0x000e640008000000 */
[----:B-1----:R-:W-:-:S13]  /*3080*/  ISETP.NE.AND P0, PT, R0, RZ, PT ;  /* 0x000000ff0000720c */ /* 0x002fda0003f05270 */
[----:B------:R-:W-:Y:S05]  /*3090*/  @P0 BRA `(.L_x_58) ;  /* 0x0000000000580947 */ /* 0x000fea0003800000 */
[----:B------:R-:W-:-:S13]  /*30a0*/  ELECT P0, URZ, PT ;  /* 0x0000000000ff782f */ /* 0x000fda0003800000 */
[----:B------:R-:W-:Y:S05]  /*30b0*/  @!P0 BRA `(.L_x_59) ;  /* 0x0000000000608947 */ /* 0x000fea0003800000 */
[----:B------:R-:W-:Y:S01]  /*30c0*/  UMOV UR5, 0x10 ;  /* 0x0000001000057882 */ /* 0x000fe20000000000 */
[----:B------:R-:W-:Y:S01]  /*30d0*/  HFMA2 R0, -RZ, RZ, 0, 5.9604644775390625e-08 ;  /* 0x00000001ff007431 */ /* 0x000fe200000001ff */
[----:B------:R-:W-:-:S03]  /*30e0*/  MOV R2, 0xffff ;  /* 0x0000ffff00027802 */ /* 0x000fc60000000f00 */
[----:B------:R-:W-:Y:S04]  /*30f0*/  DEPBAR.LE SB1, 0x36 ;  /* 0x00009d800000791a */ /* 0x000fe80000000000 */
[----:B------:R-:W1:Y:S02]  /*3100*/  UTCATOMSWS.FIND_AND_SET.ALIGN UP0, UR5, UR5 ;  /* 0x00000005000575e3 */ /* 0x000e640008000800 */
[----:B-1----:R-:W-:Y:S01]  /*3110*/  MOV R3, UR5 ;  /* 0x0000000500037c02 */ /* 0x002fe20008000f00 */
[----:B------:R-:W-:Y:S06]  /*3120*/  BRA.U UP0, `(.L_x_60) ;  /* 0x0000000100187547 */ /* 0x000fec000b800000 */
.L_x_61:
[----:B------:R-:W-:Y:S05]  /*3130*/  NANOSLEEP 0x64 ;  /* 0x000000640000795d */ /* 0x000fea0003800000 */
[----:B------:R-:W-:-:S05]  /*3140*/  UMOV UR5, 0x10 ;  /* 0x0000001000057882 */ /* 0x000fca0000000000 */
[----:B------:R-:W-:Y:S04]  /*3150*/  DEPBAR.LE SB1, 0x36 ;  /* 0x00009d800000791a */ /* 0x000fe80000000000 */
[----:B------:R-:W1:Y:S02]  /*3160*/  UTCATOMSWS.FIND_AND_SET.ALIGN UP0, UR5, UR5 ;  /* 0x00000005000575e3 */ /* 0x000e640008000800 */
[----:B-1----:R-:W-:Y:S01]  /*3170*/  MOV R3, UR5 ;  /* 0x0000000500037c02 */ /* 0x002fe20008000f00 */
[----:B------:R-:W-:Y:S05]  /*3180*/  BRA.U !UP0, `(.L_x_61) ;  /* 0xfffffffd08e87547 */ /* 0x000fea000b83ffff */
.L_x_60:
[-C--:B------:R-:W-:Y:S02]  /*3190*/  SHF.L.U32 R2, R2, R3.reuse, RZ ;  /* 0x0000000302027219 */ /* 0x080fe400000006ff */
[----:B------:R-:W-:Y:S01]  /*31a0*/  SHF.L.U32 R0, R0, R3, RZ ;  /* 0x0000000300007219 */ /* 0x000fe200000006ff */
[----:B------:R-:W-:Y:S02]  /*31b0*/  IMAD.SHL.U32 R3, R3, 0x20, RZ ;  /* 0x0000002003037824 */ /* 0x000fe400078e00ff */
[----:B------:R1:W-:Y:S04]  /*31c0*/  ATOMS.OR RZ, [UR4+0x14], R2 ;  /* 0x00001402ffff798c */ /* 0x0003e8000b000004 */
[----:B------:R1:W-:Y:S04]  /*31d0*/  ATOMS.OR RZ, [UR4+0x18], R0 ;  /* 0x00001800ffff798c */ /* 0x0003e8000b000004 */
[----:B------:R1:W-:Y:S01]  /*31e0*/  STS [UR37+0x1c0], R3 ;  /* 0x0001c003ff007988 */ /* 0x0003e20008000825 */
[----:B------:R-:W-:Y:S05]  /*31f0*/  BRA `(.L_x_59) ;  /* 0x0000000000107947 */ /* 0x000fea0003800000 */
.L_x_58:
[----:B------:R-:W-:Y:S02]  /*3200*/  MOV R0, 0xffffffff ;  /* 0xffffffff00007802 */ /* 0x000fe40000000f00 */
[----:B------:R-:W-:-:S03]  /*3210*/  MOV R2, 0x3240 ;  /* 0x0000324000027802 */ /* 0x000fc60000000f00 */
[----:B------:R1:W-:Y:S04]  /*3220*/  STS [UR37+0x1c0], R0 ;  /* 0x0001c000ff007988 */ /* 0x0003e80008000825 */
[----:B-1-3-5:R-:W-:Y:S05]  /*3230*/  CALL.REL.NOINC `($__internal_1_$__cuda_sm10x_tcgen05_guardrail_trap_phase_invalid_during_alloc) ;  /* 0x0000006c00807944 */ /* 0x02afea0003c00000 */
.L_x_59:
[----:B------:R-:W-:Y:S05]  /*3240*/  WARPSYNC.ALL ;  /* 0x0000000000007948 */ /* 0x000fea0003800000 */
[----:B------:R-:W2:Y:S01]  /*3250*/  S2UR UR6, SR_CgaCtaId ;  /* 0x00000000000679c3 */ /* 0x000ea20000008800 */
[----:B------:R-:W-:Y:S01]  /*3260*/  UMOV UR4, 0x400 ;  /* 0x0000040000047882 */ /* 0x000fe20000000000 */
[----:B------:R-:W-:-:S06]  /*3270*/  NOP ;  /* 0x0000000000007918 */ /* 0x000fcc0000000000 */
[----:B------:R-:W-:Y:S06]  /*3280*/  BAR.ARV 0x6, 0xa0 ;  /* 0x0182800000007b1d */ /* 0x000fec0000002000 */
[----:B------:R-:W4:Y:S01]  /*3290*/  LDCU UR7, c[0x0][0x38c] ;  /* 0x00007180ff0777ac */ /* 0x000f220008000800 */
[----:B------:R-:W-:Y:S01]  /*32a0*/  IMAD.MOV.U32 R11, RZ, RZ, 0x1 ;  /* 0x00000001ff0b7424 */ /* 0x000fe200078e00ff */
[----:B------:R-:W-:Y:S01]  /*32b0*/  CS2R R8, SRZ ;  /* 0x0000000000087805 */ /* 0x000fe2000001ff00 */
[----:B------:R-:W-:Y:S01]  /*32c0*/  IMAD.MOV.U32 R10, RZ, RZ, RZ ;  /* 0x000000ffff0a7224 */ /* 0x000fe200078e00ff */
[----:B------:R-:W-:Y:S01]  /*32d0*/  UMOV UR18, URZ ;  /* 0x000000ff00127c82 */ /* 0x000fe20008000000 */
[----:B------:R-:W-:Y:S01]  /*32e0*/  UMOV UR17, URZ ;  /* 0x000000ff00117c82 */ /* 0x000fe20008000000 */
[----:B------:R-:W-:Y:S01]  /*32f0*/  UMOV UR22, 0x0 ;  /* 0x0000000000167882 */ /* 0x000fe20000000000 */
[----:B------:R-:W-:Y:S01]  /*3300*/  UMOV UR23, 0x8200010 ;  /* 0x0820001000177882 */ /* 0x000fe20000000000 */
[----:B------:R-:W-:Y:S01]  /*3310*/  UMOV UR20, 0x0 ;  /* 0x0000000000147882 */ /* 0x000fe20000000000 */
[----:B------:R-:W-:Y:S01]  /*3320*/  UMOV UR21, 0x8200010 ;  /* 0x0820001000157882 */ /* 0x000fe20000000000 */
[----:B--2---:R-:W-:Y:S01]  /*3330*/  ULEA UR6, UR6, UR4, 0x18 ;  /* 0x0000000406067291 */ /* 0x004fe2000f8ec0ff */
[----:B------:R-:W2:Y:S03]  /*3340*/  LDCU UR4, c[0x0][0x38c] ;  /* 0x00007180ff0477ac */ /* 0x000ea60008000800 */
[----:B------:R-:W-:-:S02]  /*3350*/  UIADD3 UR11, UPT, UPT, UR6, 0x8400, URZ ;  /* 0x00008400060b7890 */ /* 0x000fc4000fffe0ff */
[----:B----4-:R-:W-:-:S03]  /*3360*/  UIADD3 UR7, UPT, UPT, UR7, 0x1f, URZ ;  /* 0x0000001f07077890 */ /* 0x010fc6000fffe0ff */
[----:B-1----:R-:W1:Y:S01]  /*3370*/  LDS R0, [UR6+0x1c0] ;  /* 0x0001c006ff007984 */ /* 0x002e620008000800 */
[----:B------:R-:W-:Y:S02]  /*3380*/  UIADD3 UR12, UPT, UPT, UR6, 0x20400, URZ ;  /* 0x00020400060c7890 */ /* 0x000fe4000fffe0ff */
[----:B------:R-:W-:Y:S02]  /*3390*/  USHF.R.S32.HI UR5, URZ, 0x1f, UR7 ;  /* 0x0000001fff057899 */ /* 0x000fe40008011407 */
[----:B------:R-:W-:Y:S02]  /*33a0*/  USHF.R.U32.HI UR11, URZ, 0x4, UR11 ;  /* 0x00000004ff0b7899 */ /* 0x000fe4000801160b */
[----:B------:R-:W-:Y:S02]  /*33b0*/  ULEA.HI UR5, UR5, UR7, URZ, 0x5 ;  /* 0x0000000705057291 */ /* 0x000fe4000f8f28ff */
[----:B------:R-:W-:Y:S02]  /*33c0*/  USHF.R.U32.HI UR12, URZ, 0x4, UR12 ;  /* 0x00000004ff0c7899 */ /* 0x000fe4000801160c */
[----:B------:R-:W-:-:S02]  /*33d0*/  USHF.R.S32.HI UR5, URZ, 0x5, UR5 ;  /* 0x00000005ff057899 */ /* 0x000fc40008011405 */
[----:B------:R-:W-:Y:S02]  /*33e0*/  ULOP3.LUT UR11, UR11, 0x3fff, URZ, 0xc0, !UPT ;  /* 0x00003fff0b0b7892 */ /* 0x000fe4000f8ec0ff */
[----:B------:R-:W-:Y:S02]  /*33f0*/  UISETP.LT.AND UP0, UPT, UR5, 0x1, UPT ;  /* 0x000000010500788c */ /* 0x000fe4000bf01270 */
[----:B------:R-:W-:Y:S02]  /*3400*/  ULOP3.LUT UR12, UR12, 0x3fff, URZ, 0xc0, !UPT ;  /* 0x00003fff0c0c7892 */ /* 0x000fe4000f8ec0ff */
[----:B------:R-:W-:Y:S02]  /*3410*/  USEL UR10, UR5, 0x1, !UP0 ;  /* 0x00000001050a7887 */ /* 0x000fe4000c000000 */
[----:B------:R-:W-:Y:S02]  /*3420*/  ULOP3.LUT UR11, UR11, 0x10000, URZ, 0xfc, !UPT ;  /* 0x000100000b0b7892 */ /* 0x000fe4000f8efcff */
[----:B------:R-:W-:-:S02]  /*3430*/  ULOP3.LUT UR12, UR12, 0x10000, URZ, 0xfc, !UPT ;  /* 0x000100000c0c7892 */ /* 0x000fc4000f8efcff */
[----:B------:R-:W-:Y:S02]  /*3440*/  UIADD3 UR10, UPT, UPT, -UR10, URZ, URZ ;  /* 0x000000ff0a0a7290 */ /* 0x000fe4000fffe1ff */
[----:B--2---:R-:W-:Y:S01]  /*3450*/  UISETP.GE.AND UP3, UPT, UR4, 0x1, UPT ;  /* 0x000000010400788c */ /* 0x004fe2000bf66270 */
[----:B-1----:R-:W-:-:S15]  /*3460*/  R2UR UR19, R0 ;  /* 0x00000000001372ca */ /* 0x002fde00000e0000 */
.L_x_68:
[----:B------:R-:W-:Y:S02]  /*3470*/  LEA R0, R10, UR6, 0x3 ;  /* 0x000000060a007c11 */ /* 0x000fe4000f8e18ff */
[----:B------:R-:W-:Y:S02]  /*3480*/  SHF.L.U32 R2, R9, 0x1f, RZ ;  /* 0x0000001f09027819 */ /* 0x000fe400000006ff */
[----:B------:R-:W-:Y:S01]  /*3490*/  PLOP3.LUT P0, PT, PT, PT, UP3, 0x80, 0x8 ;  /* 0x000000000008781c */ /* 0x000fe20003f0f038 */
[----:B------:R-:W-:Y:S01]  /*34a0*/  VIADD R3, R0, 0x120 ;  /* 0x0000012000037836 */ /* 0x000fe20000000000 */
[----:B-1----:R-:W1:Y:S02]  /*34b0*/  SYNCS.PHASECHK.TRANS64.TRYWAIT P1, [R0+URZ+0x110], R2 ;  /* 0x00011002000075a7 */ /* 0x002e6400080211ff */
[----:B-1--4-:R-:W-:Y:S09]  /*34c0*/  @!P1 BRA `(.L_x_62) ;  /* 0x0000006000dc9947 */ /* 0x012ff20003800000 */
.L_x_171:
[----:B------:R-:W-:Y:S01]  /*34d0*/  LEA R4, R10, UR6, 0x4 ;  /* 0x000000060a047c11 */ /* 0x000fe2000f8e20ff */
[----:B------:R-:W-:Y:S01]  /*34e0*/  @UP3 ULEA UR4, UR17, UR6, 0x3 ;  /* 0x0000000611043291 */ /* 0x000fe2000f8e18ff */
[----:B------:R-:W-:Y:S01]  /*34f0*/  PLOP3.LUT P2, PT, PT, PT, PT, 0x80, 0x8 ;  /* 0x000000000008781c */ /* 0x000fe20003f4f070 */
[----:B------:R-:W-:Y:S01]  /*3500*/  ULEA UR8, UR18, UR6, 0x3 ;  /* 0x0000000612087291 */ /* 0x000fe2000f8e18ff */
[----:B------:R-:W-:Y:S01]  /*3510*/  PRMT R3, RZ, 0x654, R3 ;  /* 0x00000654ff037816 */ /* 0x000fe20000000003 */
[----:B------:R-:W-:Y:S01]  /*3520*/  ULEA UR9, UR18, UR19, 0x7 ;  /* 0x0000001312097291 */ /* 0x000fe2000f8e38ff */
[----:B------:R-:W2:Y:S01]  /*3530*/  LDS.128 R4, [R4+0x1a0] ;  /* 0x0001a00004047984 */ /* 0x000ea20000000c00 */
[----:B-1----:R-:W-:Y:S02]  /*3540*/  @P0 SHF.L.U32 R2, R8, 0x1f, RZ ;  /* 0x0000001f08020819 */ /* 0x002fe400000006ff */
[----:B------:R-:W-:Y:S01]  /*3550*/  SHF.L.U32 R0, R11, 0x1f, RZ ;  /* 0x0000001f0b007819 */ /* 0x000fe200000006ff */
[----:B------:R-:W-:Y:S01]  /*3560*/  @!PT LDS RZ, [RZ] ;  /* 0x00000000fffff984 */ /* 0x000fe20000000800 */
[----:B------:R-:W-:Y:S01]  /*3570*/  @!PT LDS RZ, [RZ] ;  /* 0x00000000fffff984 */ /* 0x000fe20000000800 */
[----:B------:R-:W-:Y:S01]  /*3580*/  @!PT LDS RZ, [RZ] ;  /* 0x00000000fffff984 */ /* 0x000fe20000000800 */
[----:B------:R-:W-:Y:S01]  /*3590*/  @!PT LDS RZ, [RZ] ;  /* 0x00000000fffff984 */ /* 0x000fe20000000800 */
[----:B------:R1:W-:Y:S06]  /*35a0*/  MEMBAR.ALL.CTA ;  /* 0x0000000000007992 */ /* 0x0003ec0000008000 */
[----:B-1----:R-:W1:Y:S02]  /*35b0*/  FENCE.VIEW.ASYNC.S ;  /* 0x00000000000073c6 */ /* 0x002e640000000000 */
[----:B-1----:R1:W-:Y:S01]  /*35c0*/  SYNCS.ARRIVE.TRANS64.RED.A1T0 RZ, [R3+URZ], RZ ;  /* 0x000000ff03ff79a7 */ /* 0x0023e200081004ff */
[----:B------:R1:W4:Y:S01]  /*35d0*/  @P0 SYNCS.PHASECHK.TRANS64.TRYWAIT P2, [UR4], R2 ;  /* 0x00000002ff0005a7 */ /* 0x0003220008041104 */
[----:B--2---:R-:W-:Y:S01]  /*35e0*/  LOP3.LUT P1, RZ, R6, 0x1, RZ, 0xc0, !PT ;  /* 0x0000000106ff7812 */ /* 0x004fe2000782c0ff */
[----:B------:R-:W2:Y:S02]  /*35f0*/  SYNCS.PHASECHK.TRANS64.TRYWAIT P0, [UR8+0x150], R0 ;  /* 0x00015000ff0075a7 */ /* 0x000ea40008001108 */
[----:B-12-4-:R-:W-:Y:S10]  /*3600*/  @!P0 BRA `(.L_x_63) ;  /* 0x0000006000a08947 */ /* 0x016ff40003800000 */
.L_x_173:
[----:B------:R-:W-:Y:S01]  /*3610*/  IADD3 R10, PT, PT, R10, 0x1, RZ ;  /* 0x000000010a0a7810 */ /* 0x000fe20007ffe0ff */
[----:B------:R-:W-:Y:S06]  /*3620*/  BRA.U !UP3, `(.L_x_64) ;  /* 0x000000010b987547 */ /* 0x000fec000b800000 */
[----:B------:R-:W-:Y:S01]  /*3630*/  UPLOP3.LUT UP4, UPT, UPT, UPT, UPT, 0x40, 0x4 ;  /* 0x000000000004789c */ /* 0x000fe20003f8e870 */
[----:B------:R-:W-:Y:S01]  /*3640*/  UMOV UR16, UR10 ;  /* 0x0000000a00107c82 */ /* 0x000fe20008000000 */
[----:B------:R-:W-:Y:S01]  /*3650*/  UMOV UR15, UR5 ;  /* 0x00000005000f7c82 */ /* 0x000fe20008000000 */
[----:B------:R-:W-:-:S08]  /*3660*/  UMOV UR14, UR17 ;  /* 0x00000011000e7c82 */ /* 0x000fd00008000000 */
.L_x_67:
[----:B------:R-:W-:Y:S02]  /*3670*/  UIADD3 UR16, UPT, UPT, UR16, 0x1, URZ ;  /* 0x0000000110107890 */ /* 0x000fe4000fffe0ff */
[----:B--2---:R-:W-:Y:S02]  /*3680*/  ULEA UR7, UR14, UR6, 0x3 ;  /* 0x000000060e077291 */ /* 0x004fe4000f8e18ff */
[----:B------:R-:W-:Y:S01]  /*3690*/  UISETP.NE.AND UP0, UPT, UR16, URZ, UPT ;  /* 0x000000ff1000728c */ /* 0x000fe2000bf05270 */
[----:B----4-:R-:W-:Y:S10]  /*36a0*/  @P2 BRA `(.L_x_65) ;  /* 0x00000000000c2947 */ /* 0x010ff40003800000 */
[----:B-1----:R-:W-:Y:S04]  /*36b0*/  SHF.L.U32 R2, R8, 0x1f, RZ ;  /* 0x0000001f08027819 */ /* 0x002fe800000006ff */
[----:B------:R-:W1:Y:S02]  /*36c0*/  SYNCS.PHASECHK.TRANS64.TRYWAIT P0, [UR7], R2 ;  /* 0x00000002ff0075a7 */ /* 0x000e640008001107 */
[----:B-1----:R-:W-:Y:S05]  /*36d0*/  @!P0 BRA `(.L_x_66) ;  /* 0x0000006000848947 */ /* 0x002fea0003800000 */
.L_x_65:
[----:B------:R-:W-:Y:S01]  /*36e0*/  UISETP.NE.AND UP1, UPT, UR15, 0x1, UPT ;  /* 0x000000010f00788c */ /* 0x000fe2000bf25270 */
[----:B------:R-:W-:Y:S01]  /*36f0*/  PLOP3.LUT P2, PT, PT, PT, PT, 0x80, 0x8 ;  /* 0x000000000008781c */ /* 0x000fe20003f4f070 */
[----:B------:R-:W-:Y:S02]  /*3700*/  UIADD3 UR17, UPT, UPT, UR14, 0x1, URZ ;  /* 0x000000010e117890 */ /* 0x000fe4000fffe0ff */
[----:B------:R-:W-:Y:S02]  /*3710*/  ULEA UR24, UR14, UR12, 0x9 ;  /* 0x0000000c0e187291 */ /* 0x000fe4000f8e48ff */
[----:B------:R-:W-:Y:S01]  /*3720*/  UISETP.NE.AND UP2, UPT, UR17, 0xc, UPT ;  /* 0x0000000c1100788c */ /* 0x000fe2000bf45270 */
[----:B------:R-:W-:Y:S01]  /*3730*/  PLOP3.LUT P0, PT, PT, PT, UP1, 0x80, 0x8 ;  /* 0x000000000008781c */ /* 0x000fe20003f0f018 */
[----:B------:R-:W-:Y:S02]  /*3740*/  ULEA UR26, UR14, UR11, 0x9 ;  /* 0x0000000b0e1a7291 */ /* 0x000fe4000f8e48ff */
[----:B------:R-:W-:Y:S02]  /*3750*/  USEL UR13, URZ, 0x1, UP2 ;  /* 0x00000001ff0d7887 */ /* 0x000fe40009000000 */
[----:B------:R-:W-:Y:S02]  /*3760*/  USEL UR17, UR17, URZ, UP2 ;  /* 0x000000ff11117287 */ /* 0x000fe40009000000 */
[----:B------:R-:W-:Y:S02]  /*3770*/  UIADD3 UR30, UPT, UPT, UR24, 0x2, URZ ;  /* 0x00000002181e7890 */ /* 0x000fe4000fffe0ff */
[----:B------:R-:W-:Y:S01]  /*3780*/  @UP1 ULEA UR4, UR17, UR6, 0x3 ;  /* 0x0000000611041291 */ /* 0x000fe2000f8e18ff */
[----:B------:R-:W-:Y:S01]  /*3790*/  LOP3.LUT R8, R8, UR13, RZ, 0x3c, !PT ;  /* 0x0000000d08087c12 */ /* 0x000fe2000f8e3cff */
[----:B------:R-:W-:Y:S02]  /*37a0*/  UIADD3 UR28, UPT, UPT, UR26, 0x2, URZ ;  /* 0x000000021a1c7890 */ /* 0x000fe4000fffe0ff */
[----:B------:R-:W-:Y:S01]  /*37b0*/  UIADD3 UR7, UPT, UPT, UR7, 0x60, URZ ;  /* 0x0000006007077890 */ /* 0x000fe2000fffe0ff */
[----:B-1----:R-:W-:Y:S01]  /*37c0*/  @P0 SHF.L.U32 R0, R8, 0x1f, RZ ;  /* 0x0000001f08000819 */ /* 0x002fe200000006ff */
[----:B------:R-:W-:Y:S01]  /*37d0*/  UMOV UR25, 0x80004020 ;  /* 0x8000402000197882 */ /* 0x000fe20000000000 */
[----:B------:R-:W-:Y:S01]  /*37e0*/  UMOV UR27, 0x80004020 ;  /* 0x80004020001b7882 */ /* 0x000fe20000000000 */
[----:B------:R-:W-:Y:S01]  /*37f0*/  UMOV UR31, 0x80004020 ;  /* 0x80004020001f7882 */ /* 0x000fe20000000000 */
[----:B------:R2:W4:Y:S01]  /*3800*/  @P0 SYNCS.PHASECHK.TRANS64.TRYWAIT P2, [UR4], R0 ;  /* 0x00000000ff0005a7 */ /* 0x0005220008041104 */
[----:B------:R-:W-:Y:S01]  /*3810*/  UIADD3 UR15, UPT, UPT, UR15, -0x1, URZ ;  /* 0xffffffff0f0f7890 */ /* 0x000fe2000fffe0ff */
[----:B------:R2:W-:Y:S01]  /*3820*/  UTCHMMA gdesc[UR26], gdesc[UR24], tmem[UR9], tmem[UR22], idesc[UR23], UP4 ;  /* 0x00ff16181a0075ea */ /* 0x0005e2000a000009 */
[----:B------:R-:W-:Y:S01]  /*3830*/  UPLOP3.LUT UP4, UPT, UPT, UPT, UPT, 0x80, 0x8 ;  /* 0x000000000008789c */ /* 0x000fe20003f8f070 */
[----:B------:R-:W-:Y:S01]  /*3840*/  UMOV UR29, 0x80004020 ;  /* 0x80004020001d7882 */ /* 0x000fe20000000000 */
[----:B------:R-:W-:Y:S01]  /*3850*/  UMOV UR14, UR17 ;  /* 0x00000011000e7c82 */ /* 0x000fe20008000000 */
[----:B------:R2:W-:Y:S01]  /*3860*/  UTCHMMA gdesc[UR28], gdesc[UR30], tmem[UR9], tmem[UR20], idesc[UR21], UPT ;  /* 0x00ff141e1c0075ea */ /* 0x0005e2000b800009 */
[----:B------:R2:W-:Y:S01]  /*3870*/  UTCBAR [UR7], URZ ;  /* 0x000000ff070073e9 */ /* 0x0005e200080000ff */
[----:B------:R-:W-:Y:S06]  /*3880*/  BRA.U UP0, `(.L_x_67) ;  /* 0xfffffffd00787547 */ /* 0x000fec000b83ffff */
.L_x_64:
[----:B------:R-:W-:Y:S01]  /*3890*/  UIADD3 UR18, UPT, UPT, UR18, 0x1, URZ ;  /* 0x0000000112127890 */ /* 0x000fe2000fffe0ff */
[C---:B------:R-:W-:Y:S01]  /*38a0*/  ISETP.NE.AND P0, PT, R10.reuse, 0x2, PT ;  /* 0x000000020a00780c */ /* 0x040fe20003f05270 */
[----:B------:R-:W-:Y:S02]  /*38b0*/  UIADD3 UR8, UPT, UPT, UR8, 0x130, URZ ;  /* 0x0000013008087890 */ /* 0x000fe4000fffe0ff */
[----:B------:R-:W-:Y:S01]  /*38c0*/  UISETP.NE.AND UP0, UPT, UR18, 0x4, UPT ;  /* 0x000000041200788c */ /* 0x000fe2000bf05270 */
[----:B-12---:R-:W-:Y:S02]  /*38d0*/  SEL R0, RZ, 0x1, P0 ;  /* 0x00000001ff007807 */ /* 0x006fe40000000000 */
[----:B------:R-:W-:Y:S01]  /*38e0*/  SEL R10, R10, RZ, P0 ;  /* 0x000000ff0a0a7207 */ /* 0x000fe20000000000 */
[----:B------:R-:W-:Y:S01]  /*38f0*/  USEL UR4, URZ, 0x1, UP0 ;  /* 0x00000001ff047887 */ /* 0x000fe20008000000 */
[----:B------:R-:W-:Y:S01]  /*3900*/  LOP3.LUT R9, R9, R0, RZ, 0x3c, !PT ;  /* 0x0000000009097212 */ /* 0x000fe200078e3cff */
[----:B------:R-:W-:Y:S01]  /*3910*/  USEL UR18, UR18, URZ, UP0 ;  /* 0x000000ff12127287 */ /* 0x000fe20008000000 */
[----:B------:R1:W-:Y:S03]  /*3920*/  UTCBAR [UR8], URZ ;  /* 0x000000ff080073e9 */ /* 0x0003e600080000ff */
[----:B------:R-:W-:Y:S01]  /*3930*/  LOP3.LUT R11, R11, UR4, RZ, 0x3c, !PT ;  /* 0x000000040b0b7c12 */ /* 0x000fe2000f8e3cff */
[----:B------:R-:W-:Y:S07]  /*3940*/  @P1 BRA `(.L_x_68) ;  /* 0xfffffff800c81947 */ /* 0x000fee000383ffff */
[----:B------:R-:W2:Y:S01]  /*3950*/  S2UR UR4, SR_CgaCtaId ;  /* 0x00000000000479c3 */ /* 0x000ea20000008800 */
[----:B------:R-:W-:Y:S01]  /*3960*/  ELECT P0, URZ, PT ;  /* 0x0000000000ff782f */ /* 0x000fe20003800000 */
[----:B------:R-:W-:Y:S01]  /*3970*/  IMAD.MOV.U32 R0, RZ, RZ, 0x1 ;  /* 0x00000001ff007424 */ /* 0x000fe200078e00ff */
[----:B------:R-:W-:Y:S01]  /*3980*/  UIADD3 UR6, UPT, UPT, UR6, 0x150, URZ ;  /* 0x0000015006067890 */ /* 0x000fe2000fffe0ff */
[----:B------:R-:W-:Y:S01]  /*3990*/  SHF.L.U32 R2, R11, 0x1f, RZ ;  /* 0x0000001f0b027819 */ /* 0x000fe200000006ff */
[----:B------:R-:W-:-:S03]  /*39a0*/  UMOV UR5, 0x40 ;  /* 0x0000004000057882 */ /* 0x000fc60000000000 */
[----:B------:R-:W-:Y:S01]  /*39b0*/  UVIRTCOUNT.DEALLOC.SMPOOL 0x80 ;  /* 0x000000800000784c */ /* 0x000fe20000000000 */
[----:B--2---:R-:W-:Y:S02]  /*39c0*/  ULEA UR4, UR4, UR5, 0x18 ;  /* 0x0000000504047291 */ /* 0x004fe4000f8ec0ff */
[----:B------:R-:W-:-:S07]  /*39d0*/  ULEA UR5, UR18, UR6, 0x3 ;  /* 0x0000000612057291 */ /* 0x000fce000f8e18ff */
[----:B------:R2:W-:Y:S02]  /*39e0*/  @P0 STS.U8 [UR4+0x1c], R0 ;  /* 0x00001c00ff000988 */ /* 0x0005e40008000004 */
[----:B------:R-:W3:Y:S02]  /*39f0*/  SYNCS.PHASECHK.TRANS64.TRYWAIT P0, [UR5], R2 ;  /* 0x00000002ff0075a7 */ /* 0x000ee40008001105 */
[----:B--23--:R-:W-:Y:S05]  /*3a00*/  @!P0 BRA `(.L_x_69) ;  /* 0x0000005c00d08947 */ /* 0x00cfea0003800000 */
.L_x_176:
[----:B------:R-:W-:-:S04]  /*3a10*/  UIADD3 UR7, UPT, UPT, UR18, 0x1, URZ ;  /* 0x0000000112077890 */ /* 0x000fc8000fffe0ff */
[----:B------:R-:W-:-:S04]  /*3a20*/  UISETP.NE.AND UP0, UPT, UR7, 0x4, UPT ;  /* 0x000000040700788c */ /* 0x000fc8000bf05270 */
[----:B-1----:R-:W-:Y:S02]  /*3a30*/  USEL UR8, URZ, 0x1, UP0 ;  /* 0x00000001ff087887 */ /* 0x002fe40008000000 */
[----:B------:R-:W-:-:S04]  /*3a40*/  USEL UR7, UR7, URZ, UP0 ;  /* 0x000000ff07077287 */ /* 0x000fc80008000000 */
[----:B------:R-:W-:Y:S01]  /*3a50*/  ULEA UR5, UR7, UR6, 0x3 ;  /* 0x0000000607057291 */ /* 0x000fe2000f8e18ff */
[----:B--2---:R-:W-:-:S04]  /*3a60*/  LOP3.LUT R2, R11, UR8, RZ, 0x3c, !PT ;  /* 0x000000080b027c12 */ /* 0x004fc8000f8e3cff */
[----:B------:R-:W-:-:S04]  /*3a70*/  SHF.L.U32 R3, R2, 0x1f, RZ ;  /* 0x0000001f02037819 */ /* 0x000fc800000006ff */
[----:B------:R-:W1:Y:S02]  /*3a80*/  SYNCS.PHASECHK.TRANS64.TRYWAIT P0, [UR5], R3 ;  /* 0x00000003ff0075a7 */ /* 0x000e640008001105 */
[----:B-1----:R-:W-:Y:S05]  /*3a90*/  @!P0 BRA `(.L_x_70) ;  /* 0x0000005c00c48947 */ /* 0x002fea0003800000 */
.L_x_178:
        /* <DEDUP_REMOVED lines=9> */
.L_x_180:
[----:B------:R-:W-:-:S04]  /*3b30*/  UIADD3 UR7, UPT, UPT, UR7, 0x1, URZ ;  /* 0x0000000107077890 */ /* 0x000fc8000fffe0ff */
[----:B------:R-:W-:-:S04]  /*3b40*/  UISETP.NE.AND UP0, UPT, UR7, 0x4, UPT ;  /* 0x000000040700788c */ /* 0x000fc8000bf05270 */
[----:B------:R-:W-:Y:S02]  /*3b50*/  USEL UR5, URZ, 0x1, UP0 ;  /* 0x00000001ff057887 */ /* 0x000fe40008000000 */
[----:B------:R-:W-:-:S04]  /*3b60*/  USEL UR7, UR7, URZ, UP0 ;  /* 0x000000ff07077287 */ /* 0x000fc80008000000 */
[----:B------:R-:W-:Y:S01]  /*3b70*/  ULEA UR7, UR7, UR6, 0x3 ;  /* 0x0000000607077291 */ /* 0x000fe2000f8e18ff */
[----:B------:R-:W-:-:S04]  /*3b80*/  LOP3.LUT R2, R2, UR5, RZ, 0x3c, !PT ;  /* 0x0000000502027c12 */ /* 0x000fc8000f8e3cff */
[----:B------:R-:W-:-:S04]  /*3b90*/  SHF.L.U32 R2, R2, 0x1f, RZ ;  /* 0x0000001f02027819 */ /* 0x000fc800000006ff */
[----:B------:R-:W2:Y:S02]  /*3ba0*/  SYNCS.PHASECHK.TRANS64.TRYWAIT P0, [UR7], R2 ;  /* 0x00000002ff0075a7 */ /* 0x000ea40008001107 */
[----:B--2---:R-:W-:Y:S05]  /*3bb0*/  @!P0 BRA `(.L_x_72) ;  /* 0x0000005c00ac8947 */ /* 0x004fea0003800000 */
.L_x_182:
[----:B------:R-:W-:Y:S01]  /*3bc0*/  NOP ;  /* 0x0000000000007918 */ /* 0x000fe20000000000 */
[----:B-1----:R-:W1:Y:S01]  /*3bd0*/  LDS R0, [UR4+0x14] ;  /* 0x00001404ff007984 */ /* 0x002e620008000800 */
[----:B------:R-:W-:Y:S01]  /*3be0*/  ULOP3.LUT UR6, UR19, 0xffff, URZ, 0xc0, !UPT ;  /* 0x0000ffff13067892 */ /* 0x000fe2000f8ec0ff */
[----:B------:R-:W-:Y:S01]  /*3bf0*/  UMOV UR8, 0xffff ;  /* 0x0000ffff00087882 */ /* 0x000fe20000000000 */
[----:B------:R-:W-:Y:S02]  /*3c00*/  UMOV UR5, 0x1 ;  /* 0x0000000100057882 */ /* 0x000fe40000000000 */
[----:B------:R-:W-:-:S04]  /*3c10*/  USHF.R.U32.HI UR6, URZ, 0x5, UR6 ;  /* 0x00000005ff067899 */ /* 0x000fc80008011606 */
[----:B------:R-:W-:Y:S02]  /*3c20*/  USHF.L.U32 UR8, UR8, UR6, URZ ;  /* 0x0000000608087299 */ /* 0x000fe400080006ff */
[----:B------:R-:W-:-:S04]  /*3c30*/  USHF.L.U32 UR5, UR5, UR6, URZ ;  /* 0x0000000605057299 */ /* 0x000fc800080006ff */
[----:B-1----:R-:W-:-:S04]  /*3c40*/  LOP3.LUT R0, R0, UR8, RZ, 0xc0, !PT ;  /* 0x0000000800007c12 */ /* 0x002fc8000f8ec0ff */
[----:B------:R-:W-:-:S13]  /*3c50*/  ISETP.NE.AND P0, PT, R0, UR8, PT ;  /* 0x0000000800007c0c */ /* 0x000fda000bf05270 */
[----:B------:R-:W-:Y:S05]  /*3c60*/  @P0 BRA `(.L_x_73) ;  /* 0x0000000000580947 */ /* 0x000fea0003800000 */
[----:B------:R-:W1:Y:S02]  /*3c70*/  LDS R0, [UR4+0x18] ;  /* 0x00001804ff007984 */ /* 0x000e640008000800 */
[----:B-1----:R-:W-:-:S04]  /*3c80*/  LOP3.LUT R0, R0, UR5, RZ, 0xc0, !PT ;  /* 0x0000000500007c12 */ /* 0x002fc8000f8ec0ff */
[----:B------:R-:W-:-:S13]  /*3c90*/  ISETP.NE.AND P0, PT, R0, UR5, PT ;  /* 0x0000000500007c0c */ /* 0x000fda000bf05270 */
[----:B------:R-:W-:Y:S05]  /*3ca0*/  @P0 BRA `(.L_x_74) ;  /* 0x00000000003c0947 */ /* 0x000fea0003800000 */
[----:B------:R-:W1:Y:S01]  /*3cb0*/  S2R R2, SR_LANEID ;  /* 0x0000000000027919 */ /* 0x000e620000000000 */
[----:B------:R-:W-:Y:S01]  /*3cc0*/  ULOP3.LUT UR8, URZ, UR8, URZ, 0x33, !UPT ;  /* 0x00000008ff087292 */ /* 0x000fe2000f8e33ff */
[----:B------:R-:W-:Y:S02]  /*3cd0*/  VOTEU.ANY UR7, UPT, PT ;  /* 0x0000000000077886 */ /* 0x000fe400038e0100 */
[----:B------:R-:W-:-:S03]  /*3ce0*/  UFLO.U32 UR7, UR7 ;  /* 0x00000007000772bd */ /* 0x000fc600080e0000 */
[----:B------:R-:W-:-:S04]  /*3cf0*/  IMAD.U32 R0, RZ, RZ, UR8 ;  /* 0x00000008ff007e24 */ /* 0x000fc8000f8e00ff */
[----:B------:R2:W3:Y:S02]  /*3d00*/  REDUX UR6, R0 ;  /* 0x00000000000673c4 */ /* 0x0004e40000000000 */
[----:B------:R1:W-:Y:S02]  /*3d10*/  UTCATOMSWS.AND URZ, UR8 ;  /* 0x0000000800ff79e3 */ /* 0x0003e40008000000 */
[----:B-1----:R-:W-:Y:S02]  /*3d20*/  ISETP.EQ.U32.AND P0, PT, R2, UR7, PT ;  /* 0x0000000702007c0c */ /* 0x002fe4000bf02070 */
[----:B--2---:R-:W-:Y:S02]  /*3d30*/  LOP3.LUT R0, RZ, UR5, RZ, 0x33, !PT ;  /* 0x00000005ff007c12 */ /* 0x004fe4000f8e33ff */
[----:B---3--:R-:W-:Y:S02]  /*3d40*/  MOV R2, UR6 ;  /* 0x0000000600027c02 */ /* 0x008fe40008000f00 */
[----:B------:R-:W1:Y:S07]  /*3d50*/  REDUX UR5, R0 ;  /* 0x00000000000573c4 */ /* 0x000e6e0000000000 */
[----:B------:R2:W-:Y:S01]  /*3d60*/  @P0 ATOMS.AND RZ, [UR4+0x14], R2 ;  /* 0x00001402ffff098c */ /* 0x0005e2000a800004 */
[----:B-1----:R-:W-:-:S05]  /*3d70*/  IMAD.U32 R0, RZ, RZ, UR5 ;  /* 0x00000005ff007e24 */ /* 0x002fca000f8e00ff */
[----:B------:R2:W-:Y:S01]  /*3d80*/  @P0 ATOMS.AND RZ, [UR4+0x18], R0 ;  /* 0x00001800ffff098c */ /* 0x0005e2000a800004 */
[----:B------:R-:W-:Y:S05]  /*3d90*/  BRA `(.L_x_75) ;  /* 0x0000000000147947 */ /* 0x000fea0003800000 */
.L_x_74:
[----:B------:R-:W-:Y:S02]  /*3da0*/  MOV R2, 0x3dc0 ;  /* 0x00003dc000027802 */ /* 0x000fe40000000f00 */
[----:B----45:R-:W-:Y:S05]  /*3db0*/  CALL.REL.NOINC `($__internal_0_$__cuda_sm10x_tcgen05_guardrail_trap_col_being_dealloced_not_returned_by_alloc) ;  /* 0x0000006000947944 */ /* 0x030fea0003c00000 */
[----:B------:R-:W-:Y:S05]  /*3dc0*/  BRA `(.L_x_75) ;  /* 0x0000000000087947 */ /* 0x000fea0003800000 */
.L_x_73:
[----:B------:R-:W-:Y:S02]  /*3dd0*/  MOV R2, 0x3df0 ;  /* 0x00003df000027802 */ /* 0x000fe40000000f00 */
[----:B----45:R-:W-:Y:S05]  /*3de0*/  CALL.REL.NOINC `($__internal_2_$__cuda_sm10x_tcgen05_guardrail_trap_unallocated_columns_being_dealloced) ;  /* 0x0000006000a07944 */ /* 0x030fea0003c00000 */
.L_x_75:
[----:B------:R-:W-:Y:S01]  /*3df0*/  NOP ;  /* 0x0000000000007918 */ /* 0x000fe20000000000 */
[----:B------:R-:W-:Y:S05]  /*3e00*/  EXIT ;  /* 0x000000000000794d */ /* 0x000fea0003800000 */
.L_x_57:
[----:B------:R-:W-:-:S09]  /*3e10*/  UISETP.NE.OR UP2, UPT, UR8, 0x3, !UP2 ;  /* 0x000000030800788c */ /* 0x000fd2000d745670 */
[----:B------:R-:W-:Y:S05]  /*3e20*/  BRA.U UP2, `(.L_x_76) ;  /* 0x0000001102087547 */ /* 0x000fea000b800000 */
[----:B------:R-:W1:Y:S01]  /*3e30*/  LDC R0, c[0x0][0xb30] ;  /* 0x0002cc00ff007b82 */ /* 0x000e620000000800 */
[----:B------:R-:W2:Y:S01]  /*3e40*/  LDCU.64 UR8, c[0x0][0x888] ;  /* 0x00011100ff0877ac */ /* 0x000ea20008000a00 */
[----:B------:R-:W-:Y:S02]  /*3e50*/  HFMA2 R27, -RZ, RZ, 0, 0 ;  /* 0x00000000ff1b7431 */ /* 0x000fe400000001ff */
[----:B------:R-:W-:Y:S01]  /*3e60*/  IMAD.MOV.U32 R29, RZ, RZ, 0x1 ;  /* 0x00000001ff1d7424 */ /* 0x000fe200078e00ff */
[----:B------:R-:W-:Y:S01]  /*3e70*/  MOV R25, 0x2000 ;  /* 0x0000200000197802 */ /* 0x000fe20000000f00 */
[----:B------:R-:W4:Y:S01]  /*3e80*/  LDCU.64 UR4, c[0x0][0x890] ;  /* 0x00011200ff0477ac */ /* 0x000f220008000a00 */
[----:B------:R-:W-:Y:S01]  /*3e90*/  IMAD.MOV.U32 R28, RZ, RZ, RZ ;  /* 0x000000ffff1c7224 */ /* 0x000fe200078e00ff */
[----:B------:R-:W3:Y:S01]  /*3ea0*/  LDC R24, c[0x0][0x370] ;  /* 0x0000dc00ff187b82 */ /* 0x000ee20000000800 */
[----:B------:R-:W-:Y:S01]  /*3eb0*/  UMOV UR7, 0x400 ;  /* 0x0000040000077882 */ /* 0x000fe20000000000 */
[----:B------:R-:W-:-:S02]  /*3ec0*/  UPLOP3.LUT UP1, UPT, UPT, UPT, UPT, 0x40, 0x4 ;  /* 0x000000000004789c */ /* 0x000fc40003f2e870 */
[----:B------:R-:W-:-:S04]  /*3ed0*/  ULEA UR7, UR37, UR7, 0x18 ;  /* 0x0000000725077291 */ /* 0x000fc8000f8ec0ff */
[----:B------:R-:W3:Y:S01]  /*3ee0*/  LDC R3, c[0x0][0xb0c] ;  /* 0x0002c300ff037b82 */ /* 0x000ee20000000800 */
[----:B------:R-:W-:Y:S02]  /*3ef0*/  UIADD3 UR13, UPT, UPT, UR7, 0xd8, URZ ;  /* 0x000000d8070d7890 */ /* 0x000fe4000fffe0ff */
[----:B--2---:R-:W-:Y:S02]  /*3f00*/  UISETP.NE.U32.AND UP2, UPT, UR8, URZ, UPT ;  /* 0x000000ff0800728c */ /* 0x004fe4000bf45070 */
[----:B------:R-:W-:Y:S02]  /*3f10*/  UIADD3 UR33, UPT, UPT, UR7, 0xc0, URZ ;  /* 0x000000c007217890 */ /* 0x000fe4000fffe0ff */
[----:B----4-:R-:W-:Y:S01]  /*3f20*/  UISETP.NE.U32.AND UP3, UPT, UR4, URZ, UPT ;  /* 0x000000ff0400728c */ /* 0x010fe2000bf65070 */
[----:B------:R-:W2:Y:S01]  /*3f30*/  LDC R18, c[0x0][0xb20] ;  /* 0x0002c800ff127b82 */ /* 0x000ea20000000800 */
[----:B-1----:R-:W-:Y:S01]  /*3f40*/  ISETP.NE.AND P1, PT, R0, 0x1, PT ;  /* 0x000000010000780c */ /* 0x002fe20003f25270 */
[----:B------:R-:W-:-:S02]  /*3f50*/  UISETP.NE.AND.EX UP2, UPT, UR9, URZ, UPT, UP2 ;  /* 0x000000ff0900728c */ /* 0x000fc4000bf45320 */
[----:B------:R-:W-:Y:S02]  /*3f60*/  UIADD3 UR25, UPT, UPT, UR7, 0xc8, URZ ;  /* 0x000000c807197890 */ /* 0x000fe4000fffe0ff */
[----:B------:R-:W-:Y:S02]  /*3f70*/  UIADD3 UR17, UPT, UPT, UR7, 0xd0, URZ ;  /* 0x000000d007117890 */ /* 0x000fe4000fffe0ff */
[----:B------:R-:W1:Y:S01]  /*3f80*/  LDC.64 R30, c[0x0][0x348] ;  /* 0x0000d200ff1e7b82 */ /* 0x000e620000000a00 */
[----:B------:R-:W-:Y:S02]  /*3f90*/  UPRMT UR13, UR37, 0x654, UR13 ;  /* 0x00000654250d7896 */ /* 0x000fe4000800000d */
[----:B------:R-:W-:-:S05]  /*3fa0*/  UISETP.NE.AND.EX UP3, UPT, UR5, URZ, UPT, UP3 ;  /* 0x000000ff0500728c */ /* 0x000fca000bf65330 */
[----:B------:R-:W4:Y:S08]  /*3fb0*/  LDC.64 R16, c[0x0][0xb10] ;  /* 0x0002c400ff107b82 */ /* 0x000f300000000a00 */
[----:B------:R-:W1:Y:S08]  /*3fc0*/  LDC.64 R6, c[0x0][0xb18] ;  /* 0x0002c600ff067b82 */ /* 0x000e700000000a00 */
[----:B------:R-:W1:Y:S08]  /*3fd0*/  LDC.64 R4, c[0x0][0xb28] ;  /* 0x0002ca00ff047b82 */ /* 0x000e700000000a00 */
[----:B--23--:R-:W1:Y:S02]  /*3fe0*/  LDC R19, c[0x0][0x374] ;  /* 0x0000dd00ff137b82 */ /* 0x00ce640000000800 */
.L_x_87:
[C---:B------:R-:W-:Y:S02]  /*3ff0*/  LEA R0, R28.reuse, UR7, 0x3 ;  /* 0x000000071c007c11 */ /* 0x040fe4000f8e18ff */
[----:B------:R-:W-:Y:S02]  /*4000*/  SHF.L.U32 R2, R27, 0x1f, RZ ;  /* 0x0000001f1b027819 */ /* 0x000fe400000006ff */
[----:B------:R-:W-:Y:S02]  /*4010*/  LEA R20, R28, UR7, 0x4 ;  /* 0x000000071c147c11 */ /* 0x000fe4000f8e20ff */
[----:B--2---:R-:W2:Y:S02]  /*4020*/  SYNCS.PHASECHK.TRANS64.TRYWAIT P0, [R0+URZ+0x110], R2 ;  /* 0x00011002000075a7 */ /* 0x004ea400080011ff */
[----:B--2---:R-:W-:Y:S05]  /*4030*/  @!P0 BRA `(.L_x_77) ;  /* 0x0000005800a48947 */ /* 0x004fea0003800000 */
.L_x_183:
[----:B------:R-:W-:Y:S01]  /*4040*/  ISETP.GE.AND P0, PT, R40, 0x1, PT ;  /* 0x000000012800780c */ /* 0x000fe20003f06270 */
[----:B------:R-:W3:Y:S01]  /*4050*/  LDS.128 R20, [R20+0x1a0] ;  /* 0x0001a00014147984 */ /* 0x000ee20000000c00 */
[----:B--2---:R-:W-:Y:S01]  /*4060*/  VIADD R0, R0, 0x120 ;  /* 0x0000012000007836 */ /* 0x004fe20000000000 */
[----:B------:R-:W-:Y:S01]  /*4070*/  @!PT LDS RZ, [RZ] ;  /* 0x00000000fffff984 */ /* 0x000fe20000000800 */
[----:B------:R-:W-:Y:S01]  /*4080*/  @!PT LDS RZ, [RZ] ;  /* 0x00000000fffff984 */ /* 0x000fe20000000800 */
[----:B------:R-:W-:Y:S01]  /*4090*/  @!PT LDS RZ, [RZ] ;  /* 0x00000000fffff984 */ /* 0x000fe20000000800 */
[----:B------:R-:W-:Y:S01]  /*40a0*/  @!PT LDS RZ, [RZ] ;  /* 0x00000000fffff984 */ /* 0x000fe20000000800 */
[----:B------:R2:W-:Y:S06]  /*40b0*/  MEMBAR.ALL.CTA ;  /* 0x0000000000007992 */ /* 0x0005ec0000008000 */
[----:B--2---:R-:W2:Y:S01]  /*40c0*/  FENCE.VIEW.ASYNC.S ;  /* 0x00000000000073c6 */ /* 0x004ea20000000000 */
[----:B------:R-:W-:Y:S04]  /*40d0*/  PRMT R0, RZ, 0x654, R0 ;  /* 0x00000654ff007816 */ /* 0x000fe80000000000 */
[----:B--2---:R2:W-:Y:S01]  /*40e0*/  SYNCS.ARRIVE.TRANS64.RED.A1T0 RZ, [R0+URZ], RZ ;  /* 0x000000ff00ff79a7 */ /* 0x0045e200081004ff */
[----:B---3--:R-:W-:Y:S11]  /*40f0*/  LOP3.LUT P3, RZ, R22, 0x1, RZ, 0xc0, !PT ;  /* 0x0000000116ff7812 */ /* 0x008ff6000786c0ff */
[----:B------:R-:W-:Y:S02]  /*4100*/  @!UPT UIADD3 URZ, UPT, UPT, URZ, URZ, URZ ;  /* 0x000000fffffff290 */ /* 0x000fe4000fffe0ff */
[----:B------:R-:W-:Y:S02]  /*4110*/  @P3 MOV R11, R20 ;  /* 0x00000014000b3202 */ /* 0x000fe40000000f00 */
[----:B------:R-:W-:Y:S01]  /*4120*/  @P3 LOP3.LUT R10, R21, 0xffff, RZ, 0xc0, !PT ;  /* 0x0000ffff150a3812 */ /* 0x000fe200078ec0ff */
[----:B--2---:R-:W-:Y:S06]  /*4130*/  @!P0 BRA `(.L_x_78) ;  /* 0x0000000000a48947 */ /* 0x004fec0003800000 */
[-C--:B-1----:R-:W-:Y:S01]  /*4140*/  IMAD.HI.U32 R0, R19, R7.reuse, RZ ;  /* 0x0000000713007227 */ /* 0x082fe200078e00ff */
[----:B------:R-:W-:Y:S02]  /*4150*/  ISETP.NE.AND P0, PT, R6, 0x1, PT ;  /* 0x000000010600780c */ /* 0x000fe40003f05270 */
[----:B------:R-:W-:Y:S01]  /*4160*/  ISETP.NE.AND P2, PT, R40, 0x1, PT ;  /* 0x000000012800780c */ /* 0x000fe20003f45270 */
[----:B----4-:R-:W-:Y:S01]  /*4170*/  IMAD.HI.U32 R9, R24, R16, RZ ;  /* 0x0000001018097227 */ /* 0x010fe200078e00ff */
[----:B------:R-:W-:Y:S02]  /*4180*/  SHF.R.U32.HI R0, RZ, R18, R0 ;  /* 0x00000012ff007219 */ /* 0x000fe40000011600 */
[----:B------:R-:W-:Y:S01]  /*4190*/  ISETP.NE.AND P4, PT, R3, 0x1, PT ;  /* 0x000000010300780c */ /* 0x000fe20003f85270 */
[----:B------:R-:W-:Y:S01]  /*41a0*/  IMAD.HI.U32 R13, R10, R7, RZ ;  /* 0x000000070a0d7227 */ /* 0x000fe200078e00ff */
[----:B------:R-:W-:Y:S02]  /*41b0*/  SHF.R.U32.HI R9, RZ, R17, R9 ;  /* 0x00000011ff097219 */ /* 0x000fe40000011609 */
[----:B------:R-:W-:Y:S01]  /*41c0*/  SEL R0, R19, R0, !P0 ;  /* 0x0000000013007207 */ /* 0x000fe20004000000 */
[----:B------:R-:W-:Y:S01]  /*41d0*/  IMAD.HI.U32 R12, R11, R16, RZ ;  /* 0x000000100b0c7227 */ /* 0x000fe200078e00ff */
[----:B------:R-:W-:Y:S03]  /*41e0*/  SEL R9, R24, R9, !P4 ;  /* 0x0000000918097207 */ /* 0x000fe60006000000 */
[-C--:B------:R-:W-:Y:S01]  /*41f0*/  IMAD.HI.U32 R8, R0, R4.reuse, RZ ;  /* 0x0000000400087227 */ /* 0x080fe200078e00ff */
[----:B------:R-:W-:Y:S03]  /*4200*/  SHF.R.U32.HI R12, RZ, R17, R12 ;  /* 0x00000011ff0c7219 */ /* 0x000fe6000001160c */
[----:B------:R-:W-:Y:S01]  /*4210*/  IMAD.HI.U32 R2, R9, R4, RZ ;  /* 0x0000000409027227 */ /* 0x000fe200078e00ff */
[-C--:B------:R-:W-:Y:S02]  /*4220*/  @P2 SHF.R.U32.HI R0, RZ, R5.reuse, R8 ;  /* 0x00000005ff002219 */ /* 0x080fe40000011608 */
[----:B------:R-:W-:Y:S02]  /*4230*/  SHF.R.U32.HI R8, RZ, R18, R13 ;  /* 0x00000012ff087219 */ /* 0x000fe4000001160d */
[----:B------:R-:W-:Y:S01]  /*4240*/  @P2 SHF.R.U32.HI R9, RZ, R5, R2 ;  /* 0x00000005ff092219 */ /* 0x000fe20000011602 */
[----:B------:R-:W-:Y:S01]  /*4250*/  IMAD R0, R40, R0, RZ ;  /* 0x0000000028007224 */ /* 0x000fe200078e02ff */
[----:B------:R-:W-:Y:S02]  /*4260*/  SEL R8, R10, R8, !P0 ;  /* 0x000000080a087207 */ /* 0x000fe40004000000 */
[----:B------:R-:W-:Y:S01]  /*4270*/  SEL R2, R11, R12, !P4 ;  /* 0x0000000c0b027207 */ /* 0x000fe20006000000 */
[----:B------:R-:W-:Y:S01]  /*4280*/  IMAD R12, R40, R9, RZ ;  /* 0x00000009280c7224 */ /* 0x000fe200078e02ff */
[C---:B------:R-:W-:Y:S01]  /*4290*/  ISETP.GE.AND P0, PT, R8.reuse, R0, PT ;  /* 0x000000000800720c */ /* 0x040fe20003f06270 */
[----:B------:R-:W-:Y:S03]  /*42a0*/  IMAD.HI.U32 R0, R8, R4, RZ ;  /* 0x0000000408007227 */ /* 0x000fe600078e00ff */
[----:B------:R-:W-:Y:S02]  /*42b0*/  ISETP.GE.OR P0, PT, R2, R12, P0 ;  /* 0x0000000c0200720c */ /* 0x000fe40000706670 */
[-C--:B------:R-:W-:Y:S04]  /*42c0*/  SHF.R.U32.HI R0, RZ, R5.reuse, R0 ;  /* 0x00000005ff007219 */ /* 0x080fe80000011600 */
[----:B------:R-:W-:Y:S05]  /*42d0*/  SEL R13, R8, R0, !P2 ;  /* 0x00000000080d7207 */ /* 0x000fea0005000000 */
[----:B------:R-:W-:Y:S02]  /*42e0*/  IMAD.MOV R12, RZ, RZ, -R13 ;  /* 0x000000ffff0c7224 */ /* 0x000fe400078e0a0d */
[----:B------:R-:W-:Y:S04]  /*42f0*/  @!P0 IMAD.HI.U32 R0, R2, R4, RZ ;  /* 0x0000000402008227 */ /* 0x000fe800078e00ff */
[----:B------:R-:W-:Y:S01]  /*4300*/  IMAD R12, R40, R12, R8 ;  /* 0x0000000c280c7224 */ /* 0x000fe200078e0208 */
[----:B------:R-:W-:Y:S04]  /*4310*/  @!P0 SHF.R.U32.HI R0, RZ, R5, R0 ;  /* 0x00000005ff008219 */ /* 0x000fe80000011600 */
[----:B------:R-:W-:Y:S04]  /*4320*/  @!P0 SEL R0, R2, R0, !P2 ;  /* 0x0000000002008207 */ /* 0x000fe80005000000 */
[----:B------:R-:W-:Y:S01]  /*4330*/  @!P0 IADD3 R13, PT, PT, R13, -R0, RZ ;  /* 0x800000000d0d8210 */ /* 0x000fe20007ffe0ff */
[----:B------:R-:W-:Y:S01]  /*4340*/  @!P0 IMAD R0, R9, R12, R0 ;  /* 0x0000000c09008224 */ /* 0x000fe200078e0200 */
[----:B------:R-:W-:Y:S01]  /*4350*/  IADD3 R9, PT, PT, -R8, RZ, RZ ;  /* 0x000000ff08097210 */ /* 0x000fe20007ffe1ff */
[--C-:B------:R-:W-:Y:S02]  /*4360*/  IMAD.MOV R12, RZ, RZ, -R2.reuse ;  /* 0x000000ffff0c7224 */ /* 0x100fe400078e0a02 */
[----:B------:R-:W-:Y:S02]  /*4370*/  @!P0 IMAD R8, R13, R40, R2 ;  /* 0x000000280d088224 */ /* 0x000fe400078e0202 */
[----:B------:R-:W-:Y:S02]  /*4380*/  @!P0 IMAD.MOV.U32 R2, RZ, RZ, R0 ;  /* 0x000000ffff028224 */ /* 0x000fe400078e0000 */
[----:B------:R-:W-:Y:S02]  /*4390*/  IMAD R11, R3, R12, R11 ;  /* 0x0000000c030b7224 */ /* 0x000fe400078e020b */
[----:B------:R-:W-:Y:S02]  /*43a0*/  IMAD R10, R6, R9, R10 ;  /* 0x00000009060a7224 */ /* 0x000fe400078e020a */
[----:B------:R-:W-:Y:S02]  /*43b0*/  IMAD R11, R2, R3, R11 ;  /* 0x00000003020b7224 */ /* 0x000fe400078e020b */
[----:B------:R-:W-:Y:S02]  /*43c0*/  IMAD R10, R8, R6, R10 ;  /* 0x00000006080a7224 */ /* 0x000fe400078e020a */
.L_x_78:
[----:B------:R-:W-:Y:S05]  /*43d0*/  BRA.U UP1, `(.L_x_79) ;  /* 0x0000000101107547 */ /* 0x000fea000b800000 */
[----:B------:R-:W-:Y:S04]  /*43e0*/  MOV R2, UR6 ;  /* 0x0000000600027c02 */ /* 0x000fe80008000f00 */
[----:B------:R-:W-:Y:S04]  /*43f0*/  SHF.L.U32 R2, R2, 0x1f, RZ ;  /* 0x0000001f02027819 */ /* 0x000fe800000006ff */
[----:B------:R-:W2:Y:S02]  /*4400*/  SYNCS.PHASECHK.TRANS64.TRYWAIT P0, [UR7+0x108], R2 ;  /* 0x00010802ff0075a7 */ /* 0x000ea40008001107 */
[----:B--2---:R-:W-:Y:S05]  /*4410*/  @!P0 BRA `(.L_x_80) ;  /* 0x0000005400c08947 */ /* 0x004fea0003800000 */
.L_x_79:
[----:B------:R-:W-:Y:S02]  /*4420*/  R2UR UR35, R15 ;  /* 0x000000000f2372ca */ /* 0x000fe400000e0000 */
[----:B------:R-:W-:Y:S02]  /*4430*/  R2UR UR34, R14 ;  /* 0x000000000e2272ca */ /* 0x000fe400000e0000 */
[----:B------:R-:W-:Y:S02]  /*4440*/  ISETP.NE.U32.AND P2, PT, RZ, UR4, PT ;  /* 0x00000004ff007c0c */ /* 0x000fe4000bf45070 */
[----:B------:R-:W-:Y:S02]  /*4450*/  SHF.L.U32 R14, R29, 0x1f, RZ ;  /* 0x0000001f1d0e7819 */ /* 0x000fe400000006ff */
[----:B------:R-:W-:Y:S05]  /*4460*/  ISETP.NE.AND.EX P2, PT, RZ, UR5, PT, P2 ;  /* 0x00000005ff007c0c */ /* 0x000fea000bf45320 */
[----:B------:R-:W-:Y:S02]  /*4470*/  USHF.L.U32 UR35, UR35, 0x7, URZ ;  /* 0x0000000723237899 */ /* 0x000fe400080006ff */
[----:B------:R-:W-:Y:S01]  /*4480*/  USHF.L.U32 UR34, UR34, 0x7, URZ ;  /* 0x0000000722227899 */ /* 0x000fe200080006ff */
[----:B------:R-:W-:Y:S11]  /*4490*/  BRA.U !UP3, `(.L_x_81) ;  /* 0x000000010b347547 */ /* 0x000ff6000b800000 */
[----:B------:R-:W-:Y:S01]  /*44a0*/  UPLOP3.LUT UP0, UPT, UPT, UPT, UP2, 0x80, 0x8 ;  /* 0x000000000008789c */ /* 0x000fe20003f0f020 */
[----:B--2---:R-:W-:Y:S02]  /*44b0*/  HFMA2 R0, -RZ, RZ, 0, 5.9604644775390625e-08 ;  /* 0x00000001ff007431 */ /* 0x004fe400000001ff */
[----:B------:R-:W-:Y:S03]  /*44c0*/  IMAD.MOV.U32 R88, RZ, RZ, 0x1 ;  /* 0x00000001ff587424 */ /* 0x000fe600078e00ff */
[----:B------:R-:W-:Y:S05]  /*44d0*/  PLOP3.LUT P0, PT, PT, PT, UP0, 0x80, 0x8 ;  /* 0x000000000008781c */ /* 0x000fea0003f0f008 */
[----:B------:R-:W2:Y:S01]  /*44e0*/  @UP0 LDCU.64 UR10, c[0x0][0x888] ;  /* 0x00011100ff0a07ac */ /* 0x000ea20008000a00 */
[----:B------:R-:W-:Y:S07]  /*44f0*/  @UP0 UIMAD UR8, UR36, UR4, URZ ;  /* 0x00000004240802a4 */ /* 0x000fee000f8e02ff */
[----:B------:R-:W-:Y:S01]  /*4500*/  @!P0 PRMT R88, R0, 0x7610, R88 ;  /* 0x0000761000588816 */ /* 0x000fe20000000058 */
[----:B--2---:R-:W-:Y:S03]  /*4510*/  @UP0 UIMAD.WIDE UR10, UR8, 0x4, UR10 ;  /* 0x00000004080a08a5 */ /* 0x004fe6000f8e020a */
[----:B------:R-:W2:Y:S03]  /*4520*/  @!UP0 LDCU UR8, c[0x0][0x880] ;  /* 0x00011000ff0887ac */ /* 0x000ea60008000800 */
[----:B------:R-:W-:Y:S01]  /*4530*/  IMAD.U32 R8, RZ, RZ, UR10 ;  /* 0x0000000aff087e24 */ /* 0x000fe2000f8e00ff */
[----:B------:R-:W-:Y:S05]  /*4540*/  MOV R9, UR11 ;  /* 0x0000000b00097c02 */ /* 0x000fea0008000f00 */
[----:B-----5:R3:W5:Y:S02]  /*4550*/  @P0 LDG.E R49, desc[UR46][R8.64] ;  /* 0x0000002e08310981 */ /* 0x020764000c1e1900 */
[----:B--23--:R-:W-:Y:S07]  /*4560*/  @!P0 IMAD.U32 R49, RZ, RZ, UR8 ;  /* 0x00000008ff318e24 */ /* 0x00cfee000f8e00ff */
.L_x_81:
[----:B-----5:R-:W-:Y:S01]  /*4570*/  @!P2 FSETP.EQ.AND P0, PT, R49, RZ, PT ;  /* 0x000000ff3100a20b */ /* 0x020fe20003f02000 */
[----:B------:R-:W-:Y:S01]  /*4580*/  @!UPT UIADD3 URZ, UPT, UPT, URZ, URZ, URZ ;  /* 0x000000fffffff290 */ /* 0x000fe2000fffe0ff */
[----:B------:R-:W-:Y:S11]  /*4590*/  @!P2 BRA `(.L_x_82) ;  /* 0x000000000014a947 */ /* 0x000ff60003800000 */
[----:B------:R-:W-:Y:S02]  /*45a0*/  LOP3.LUT P2, RZ, R88, 0xff, RZ, 0xc0, !PT ;  /* 0x000000ff58ff7812 */ /* 0x000fe4000784c0ff */
[----:B------:R-:W-:Y:S04]  /*45b0*/  PLOP3.LUT P0, PT, PT, PT, UP0, 0x80, 0x8 ;  /* 0x000000000008781c */ /* 0x000fe80003f0f008 */
[----:B------:R-:W-:Y:S07]  /*45c0*/  PLOP3.LUT P0, PT, P0, PT, PT, 0x8, 0x80 ;  /* 0x000000000080781c */ /* 0x000fee000070e170 */
[----:B------:R-:W-:Y:S11]  /*45d0*/  @P2 FSETP.EQ.AND P0, PT, R49, RZ, PT ;  /* 0x000000ff3100220b */ /* 0x000ff60003f02000 */
[----:B------:R-:W-:Y:S02]  /*45e0*/  @!UPT UIADD3 URZ, UPT, UPT, URZ, URZ, URZ ;  /* 0x000000fffffff290 */ /* 0x000fe4000fffe0ff */
.L_x_82:
[----:B------:R-:W3:Y:S01]  /*45f0*/  SYNCS.PHASECHK.TRANS64.TRYWAIT P2, [UR7+0xe0], R14 ;  /* 0x0000e00eff0075a7 */ /* 0x000ee20008041107 */
[----:B------:R-:W-:Y:S04]  /*4600*/  ELECT P4, URZ, PT ;  /* 0x0000000000ff782f */ /* 0x000fe80003880000 */
[----:B------:R-:W-:Y:S11]  /*4610*/  PLOP3.LUT P4, PT, P0, P4, PT, 0xf2, 0x2f ;  /* 0x00000000002f781c */ /* 0x000ff60000789e72 */
[----:B------:R-:W-:Y:S02]  /*4620*/  @!UPT UIADD3 URZ, UPT, UPT, URZ, URZ, URZ ;  /* 0x000000fffffff290 */ /* 0x000fe4000fffe0ff */
[----:B-1----:R-:W-:Y:S05]  /*4630*/  @!P4 IADD3 R8, P0, PT, R30, 0x580, RZ ;  /* 0x000005801e08c810 */ /* 0x002fea0007f1e0ff */
[----:B--2---:R-:W-:Y:S01]  /*4640*/  @!P4 IMAD.X R2, RZ, RZ, R31, P0 ;  /* 0x000000ffff02c224 */ /* 0x004fe200000e061f */
[----:B---3--:R-:W-:Y:S07]  /*4650*/  @!P2 BRA `(.L_x_83) ;  /* 0x000000540048a947 */ /* 0x008fee0003800000 */
.L_x_186:
[----:B------:R-:W-:Y:S01]  /*4660*/  @!P4 R2UR UR8, R2 ;  /* 0x000000000208c2ca */ /* 0x000fe200000e0000 */
[----:B------:R-:W-:Y:S01]  /*4670*/  VOTEU.ALL UP1, P4 ;  /* 0x0000000000ff7886 */ /* 0x000fe20002020000 */
[----:B------:R-:W-:Y:S01]  /*4680*/  @!P4 R2UR UR9, R8 ;  /* 0x000000000809c2ca */ /* 0x000fe200000e0000 */
[----:B-1----:R-:W-:Y:S01]  /*4690*/  @!P4 IMAD.MOV.U32 R0, RZ, RZ, 0x2000 ;  /* 0x00002000ff00c424 */ /* 0x002fe200078e00ff */
[----:B------:R-:W-:Y:S01]  /*46a0*/  UMOV UR10, 0x0 ;  /* 0x00000000000a7882 */ /* 0x000fe20000000000 */
[----:B------:R-:W-:Y:S01]  /*46b0*/  UMOV UR11, 0x10000000 ;  /* 0x10000000000b7882 */ /* 0x000fe20000000000 */
[----:B------:R-:W-:Y:S01]  /*46c0*/  @!UP1 UIADD3 UR32, UPT, UPT, UR7, 0x200, URZ ;  /* 0x0000020007209890 */ /* 0x000fe2000fffe0ff */
[----:B------:R-:W-:Y:S06]  /*46d0*/  VOTEU.ALL UP1, P4 ;  /* 0x0000000000ff7886 */ /* 0x000fec0002020000 */
[----:B------:R-:W-:Y:S01]  /*46e0*/  IMAD.U32 R9, RZ, RZ, UR8 ;  /* 0x00000008ff097e24 */ /* 0x000fe2000f8e00ff */
[----:B------:R-:W-:Y:S01]  /*46f0*/  UPRMT UR8, UR37, 0x654, UR33 ;  /* 0x0000065425087896 */ /* 0x000fe20008000021 */
[----:B------:R-:W-:Y:S03]  /*4700*/  IMAD.U32 R8, RZ, RZ, UR9 ;  /* 0x00000009ff087e24 */ /* 0x000fe6000f8e00ff */
[----:B------:R-:W-:Y:S02]  /*4710*/  @!P4 R2UR UR15, R9 ;  /* 0x00000000090fc2ca */ /* 0x000fe400000e0000 */
[----:B------:R-:W-:Y:S02]  /*4720*/  @!P4 R2UR UR14, R8 ;  /* 0x00000000080ec2ca */ /* 0x000fe400000e0000 */
[----:B------:R-:W-:Y:S05]  /*4730*/  @!P4 IADD3 R8, P0, PT, R30, 0x580, RZ ;  /* 0x000005801e08c810 */ /* 0x000fea0007f1e0ff */
[----:B------:R-:W-:Y:S06]  /*4740*/  @!P4 IMAD.X R2, RZ, RZ, R31, P0 ;  /* 0x000000ffff02c224 */ /* 0x000fec00000e061f */
[----:B------:R1:W-:Y:S01]  /*4750*/  @!UP1 UTMALDG.3D [UR32], [UR14], desc[UR10] ;  /* 0x00000a200e0095b4 */ /* 0x0003e20008011000 */
[----:B------:R1:W-:Y:S01]  /*4760*/  @!P4 SYNCS.ARRIVE.TRANS64.RED.A0TR RZ, [UR7+0xc0], R0 ;  /* 0x0000c000ffffc9a7 */ /* 0x0003e20008300407 */
[----:B------:R-:W-:Y:S01]  /*4770*/  SYNCS.ARRIVE.TRANS64.RED.A1T0 RZ, [UR8], RZ ;  /* 0x000000ffffff79a7 */ /* 0x000fe20008100408 */
[----:B------:R-:W2:Y:S02]  /*4780*/  SYNCS.PHASECHK.TRANS64.TRYWAIT P2, [UR7+0xe8], R14 ;  /* 0x0000e80eff0075a7 */ /* 0x000ea40008041107 */
[----:B-12---:R-:W-:Y:S05]  /*4790*/  @!P2 BRA `(.L_x_84) ;  /* 0x000000540010a947 */ /* 0x006fea0003800000 */
.L_x_188:
[----:B------:R-:W-:Y:S01]  /*47a0*/  @!P4 R2UR UR8, R2 ;  /* 0x000000000208c2ca */ /* 0x000fe200000e0000 */
[----:B------:R-:W-:Y:S01]  /*47b0*/  VOTEU.ALL UP1, P4 ;  /* 0x0000000000ff7886 */ /* 0x000fe20002020000 */
[----:B------:R-:W-:Y:S01]  /*47c0*/  @!P4 R2UR UR9, R8 ;  /* 0x000000000809c2ca */ /* 0x000fe200000e0000 */
[----:B-1----:R-:W-:Y:S01]  /*47d0*/  @!P4 IMAD.MOV.U32 R0, RZ, RZ, 0x2000 ;  /* 0x00002000ff00c424 */ /* 0x002fe200078e00ff */
[----:B------:R-:W-:Y:S01]  /*47e0*/  UMOV UR10, 0x0 ;  /* 0x00000000000a7882 */ /* 0x000fe20000000000 */
[----:B------:R-:W-:Y:S01]  /*47f0*/  UMOV UR11, 0x10000000 ;  /* 0x10000000000b7882 */ /* 0x000fe20000000000 */
[----:B------:R-:W-:Y:S02]  /*4800*/  @!UP1 UIADD3 UR26, UPT, UPT, UR34, 0x20, URZ ;  /* 0x00000020221a9890 */ /* 0x000fe4000fffe0ff */
[----:B------:R-:W-:Y:S01]  /*4810*/  @!UP1 UIADD3 UR24, UPT, UPT, UR7, 0x2200, URZ ;  /* 0x0000220007189890 */ /* 0x000fe2000fffe0ff */
[----:B------:R-:W-:Y:S01]  /*4820*/  VOTEU.ALL UP1, P4 ;  /* 0x0000000000ff7886 */ /* 0x000fe20002020000 */
[----:B------:R-:W-:Y:S01]  /*4830*/  UMOV UR27, UR35 ;  /* 0x00000023001b7c82 */ /* 0x000fe20008000000 */
[----:B------:R-:W-:Y:S02]  /*4840*/  UMOV UR28, UR36 ;  /* 0x00000024001c7c82 */ /* 0x000fe40008000000 */
        /* <DEDUP_REMOVED lines=12> */
.L_x_190:
[----:B------:R-:W2:Y:S01]  /*4910*/  LDC.64 R12, c[0x0][0xb18] ;  /* 0x0002c600ff0c7b82 */ /* 0x000ea20000000a00 */
[----:B------:R-:W-:Y:S01]  /*4920*/  @!P4 R2UR UR8, R2 ;  /* 0x000000000208c2ca */ /* 0x000fe200000e0000 */
[----:B------:R-:W-:Y:S01]  /*4930*/  VOTEU.ALL UP1, P4 ;  /* 0x0000000000ff7886 */ /* 0x000fe20002020000 */
[----:B------:R-:W-:Y:S01]  /*4940*/  @!P4 R2UR UR9, R8 ;  /* 0x000000000809c2ca */ /* 0x000fe200000e0000 */
[----:B-1----:R-:W-:Y:S01]  /*4950*/  @!P4 IMAD.MOV.U32 R0, RZ, RZ, 0x2000 ;  /* 0x00002000ff00c424 */ /* 0x002fe200078e00ff */
[----:B------:R-:W-:Y:S03]  /*4960*/  UMOV UR10, 0x0 ;  /* 0x00000000000a7882 */ /* 0x000fe60000000000 */
[----:B------:R-:W1:Y:S01]  /*4970*/  @!P1 LDC R2, c[0x0][0xb0c] ;  /* 0x0002c300ff029b82 */ /* 0x000e620000000800 */
[----:B------:R-:W-:Y:S01]  /*4980*/  @!UP1 UIADD3 UR18, UPT, UPT, UR34, 0x40, URZ ;  /* 0x0000004022129890 */ /* 0x000fe2000fffe0ff */
[----:B------:R-:W-:Y:S01]  /*4990*/  @P3 SHF.R.U32.HI R26, RZ, 0x10, R21 ;  /* 0x00000010ff1a3819 */ /* 0x000fe20000011615 */
[----:B------:R-:W-:Y:S01]  /*49a0*/  @!UP1 UIADD3 UR16, UPT, UPT, UR7, 0x4200, URZ ;  /* 0x0000420007109890 */ /* 0x000fe2000fffe0ff */
[----:B------:R-:W-:Y:S01]  /*49b0*/  VIADD R28, R28, 0x1 ;  /* 0x000000011c1c7836 */ /* 0x000fe20000000000 */
[----:B------:R-:W-:Y:S01]  /*49c0*/  VOTEU.ALL UP1, P4 ;  /* 0x0000000000ff7886 */ /* 0x000fe20002020000 */
[----:B------:R-:W-:Y:S01]  /*49d0*/  UMOV UR11, 0x10000000 ;  /* 0x10000000000b7882 */ /* 0x000fe20000000000 */
[----:B------:R-:W-:Y:S01]  /*49e0*/  UMOV UR19, UR35 ;  /* 0x0000002300137c82 */ /* 0x000fe20008000000 */
[----:B------:R-:W-:Y:S01]  /*49f0*/  IMAD.U32 R9, RZ, RZ, UR8 ;  /* 0x00000008ff097e24 */ /* 0x000fe2000f8e00ff */
[----:B------:R-:W-:Y:S01]  /*4a00*/  UMOV UR20, UR36 ;  /* 0x0000002400147c82 */ /* 0x000fe20008000000 */
[----:B------:R-:W-:Y:S01]  /*4a10*/  IMAD.U32 R8, RZ, RZ, UR9 ;  /* 0x00000009ff087e24 */ /* 0x000fe2000f8e00ff */
[----:B------:R-:W-:Y:S02]  /*4a20*/  UPRMT UR8, UR37, 0x654, UR17 ;  /* 0x0000065425087896 */ /* 0x000fe40008000011 */
[----:B------:R-:W-:Y:S02]  /*4a30*/  @!P4 R2UR UR15, R9 ;  /* 0x00000000090fc2ca */ /* 0x000fe400000e0000 */
[----:B------:R-:W-:Y:S02]  /*4a40*/  @!P4 R2UR UR14, R8 ;  /* 0x00000000080ec2ca */ /* 0x000fe400000e0000 */
[----:B------:R-:W3:Y:S11]  /*4a50*/  LDC.64 R8, c[0x0][0xb10] ;  /* 0x0002c400ff087b82 */ /* 0x000ef60000000a00 */
[----:B------:R1:W-:Y:S01]  /*4a60*/  @!UP1 UTMALDG.3D [UR16], [UR14], desc[UR10] ;  /* 0x00000a100e0095b4 */ /* 0x0003e20008011000 */
[----:B------:R5:W-:Y:S01]  /*4a70*/  @!P4 SYNCS.ARRIVE.TRANS64.RED.A0TR RZ, [UR7+0xd0], R0 ;  /* 0x0000d000ffffc9a7 */ /* 0x000be20008300407 */
[C---:B---3--:R-:W-:Y:S01]  /*4a80*/  @!P1 IMAD.HI.U32 R8, R11.reuse, R8, RZ ;  /* 0x000000080b089227 */ /* 0x048fe200078e00ff */
[----:B--2---:R-:W-:Y:S02]  /*4a90*/  @!P1 ISETP.NE.AND P0, PT, R12, 0x1, PT ;  /* 0x000000010c00980c */ /* 0x004fe40003f05270 */
[----:B-1----:R-:W-:Y:S01]  /*4aa0*/  @!P1 ISETP.NE.AND P2, PT, R2, 0x1, PT ;  /* 0x000000010200980c */ /* 0x002fe20003f45270 */
[----:B------:R-:W-:Y:S01]  /*4ab0*/  SYNCS.ARRIVE.TRANS64.RED.A1T0 RZ, [UR8], RZ ;  /* 0x000000ffffff79a7 */ /* 0x000fe20008100408 */
[C---:B------:R-:W-:Y:S01]  /*4ac0*/  @!P1 IMAD.HI.U32 R13, R10.reuse, R13, RZ ;  /* 0x0000000d0a0d9227 */ /* 0x040fe200078e00ff */
[----:B------:R-:W-:Y:S04]  /*4ad0*/  @!P1 SHF.R.U32.HI R8, RZ, R9, R8 ;  /* 0x00000009ff089219 */ /* 0x000fe80000011608 */
[----:B------:R-:W-:Y:S01]  /*4ae0*/  @!P1 SEL R8, R11, R8, !P2 ;  /* 0x000000080b089207 */ /* 0x000fe20005000000 */
[----:B------:R-:W1:Y:S01]  /*4af0*/  SYNCS.PHASECHK.TRANS64.TRYWAIT P5, [UR7+0xf8], R14 ;  /* 0x0000f80eff0075a7 */ /* 0x000e6200080a1107 */
[----:B-----5:R-:W2:Y:S02]  /*4b00*/  @!P1 LDC R0, c[0x0][0xb20] ;  /* 0x0002c800ff009b82 */ /* 0x020ea40000000800 */
[----:B--2---:R-:W-:Y:S04]  /*4b10*/  @!P1 SHF.R.U32.HI R0, RZ, R0, R13 ;  /* 0x00000000ff009219 */ /* 0x004fe8000001160d */
[----:B------:R-:W-:Y:S05]  /*4b20*/  @!P1 SEL R9, R10, R0, !P0 ;  /* 0x000000000a099207 */ /* 0x000fea0004000000 */
[----:B------:R-:W-:Y:S02]  /*4b30*/  @!P1 IMAD.IADD R0, R9, 0x1, -R8 ;  /* 0x0000000109009824 */ /* 0x000fe400078e0a08 */
[----:B------:R-:W-:Y:S02]  /*4b40*/  @!P1 IMAD.IADD R8, R8, 0x1, -R9 ;  /* 0x0000000108089824 */ /* 0x000fe400078e0a09 */
[----:B------:R-:W-:Y:S02]  /*4b50*/  @!P1 IMAD R11, R0, R2, R11 ;  /* 0x00000002000b9224 */ /* 0x000fe400078e020b */
[----:B------:R-:W-:Y:S01]  /*4b60*/  @!P1 IMAD R10, R8, R12, R10 ;  /* 0x0000000c080a9224 */ /* 0x000fe200078e020a */
[----:B-1----:R-:W-:Y:S06]  /*4b70*/  @!P5 BRA `(.L_x_86) ;  /* 0x000000500048d947 */ /* 0x002fec0003800000 */
.L_x_192:
[----:B------:R-:W-:Y:S01]  /*4b80*/  @!P4 IADD3 R2, P0, PT, R30, 0x580, RZ ;  /* 0x000005801e02c810 */ /* 0x000fe20007f1e0ff */
[----:B------:R-:W-:Y:S01]  /*4b90*/  VOTEU.ALL UP1, P4 ;  /* 0x0000000000ff7886 */ /* 0x000fe20002020000 */
[----:B------:R-:W-:Y:S01]  /*4ba0*/  UMOV UR18, 0x0 ;  /* 0x0000000000127882 */ /* 0x000fe20000000000 */
[----:B------:R-:W-:Y:S01]  /*4bb0*/  UMOV UR19, 0x10000000 ;  /* 0x1000000000137882 */ /* 0x000fe20000000000 */
[----:B------:R-:W-:Y:S01]  /*4bc0*/  @!P4 R2UR UR9, R2 ;  /* 0x000000000209c2ca */ /* 0x000fe200000e0000 */
[----:B-1----:R-:W-:Y:S01]  /*4bd0*/  @!P4 IMAD.X R0, RZ, RZ, R31, P0 ;  /* 0x000000ffff00c224 */ /* 0x002fe200000e061f */
[----:B------:R-:W-:Y:S01]  /*4be0*/  @!UP1 UIADD3 UR10, UPT, UPT, UR34, 0x60, URZ ;  /* 0x00000060220a9890 */ /* 0x000fe2000fffe0ff */
[----:B------:R-:W-:Y:S01]  /*4bf0*/  ISETP.NE.AND P0, PT, R28, 0x2, PT ;  /* 0x000000021c00780c */ /* 0x000fe20003f05270 */
[----:B------:R-:W-:Y:S01]  /*4c00*/  UMOV UR11, UR35 ;  /* 0x00000023000b7c82 */ /* 0x000fe20008000000 */
[----:B------:R-:W-:Y:S01]  /*4c10*/  UMOV UR12, UR36 ;  /* 0x00000024000c7c82 */ /* 0x000fe20008000000 */
[----:B------:R-:W-:Y:S01]  /*4c20*/  @!P4 R2UR UR8, R0 ;  /* 0x000000000008c2ca */ /* 0x000fe200000e0000 */
[----:B------:R-:W-:Y:S01]  /*4c30*/  IMAD.IADD R14, R10, 0x1, R86 ;  /* 0x000000010a0e7824 */ /* 0x000fe200078e0256 */
[----:B------:R-:W-:Y:S01]  /*4c40*/  @P3 R2UR UR36, R26 ;  /* 0x000000001a2432ca */ /* 0x000fe200000e0000 */
[----:B------:R-:W-:Y:S01]  /*4c50*/  IMAD.IADD R15, R11, 0x1, R87 ;  /* 0x000000010b0f7824 */ /* 0x000fe200078e0257 */
[----:B------:R-:W-:Y:S02]  /*4c60*/  SEL R0, RZ, 0x1, P0 ;  /* 0x00000001ff007807 */ /* 0x000fe40000000000 */
[----:B------:R-:W-:Y:S01]  /*4c70*/  LOP3.LUT R29, R29, 0x1, RZ, 0x3c, !PT ;  /* 0x000000011d1d7812 */ /* 0x000fe200078e3cff */
[----:B------:R-:W-:Y:S01]  /*4c80*/  IMAD.U32 R8, RZ, RZ, UR9 ;  /* 0x00000009ff087e24 */ /* 0x000fe2000f8e00ff */
[----:B------:R-:W-:Y:S01]  /*4c90*/  @!UP1 UIADD3 UR9, UPT, UPT, UR7, 0xd8, URZ ;  /* 0x000000d807099890 */ /* 0x000fe2000fffe0ff */
[----:B------:R-:W-:Y:S02]  /*4ca0*/  LOP3.LUT R27, R27, R0, RZ, 0x3c, !PT ;  /* 0x000000001b1b7212 */ /* 0x000fe400078e3cff */
[----:B------:R-:W-:Y:S02]  /*4cb0*/  SEL R28, R28, RZ, P0 ;  /* 0x000000ff1c1c7207 */ /* 0x000fe40000000000 */
[----:B------:R-:W-:Y:S01]  /*4cc0*/  IMAD.U32 R9, RZ, RZ, UR8 ;  /* 0x00000008ff097e24 */ /* 0x000fe2000f8e00ff */
[----:B------:R-:W-:Y:S01]  /*4cd0*/  @!P4 R2UR UR14, R8 ;  /* 0x00000000080ec2ca */ /* 0x000fe200000e0000 */
[----:B------:R-:W-:Y:S01]  /*4ce0*/  @!UP1 UIADD3 UR8, UPT, UPT, UR7, 0x6200, URZ ;  /* 0x0000620007089890 */ /* 0x000fe2000fffe0ff */
[----:B------:R-:W-:Y:S02]  /*4cf0*/  VOTEU.ALL UP1, P4 ;  /* 0x0000000000ff7886 */ /* 0x000fe40002020000 */
[----:B------:R-:W-:Y:S11]  /*4d00*/  @!P4 R2UR UR15, R9 ;  /* 0x00000000090fc2ca */ /* 0x000ff600000e0000 */
[----:B------:R-:W-:Y:S02]  /*4d10*/  @!UPT UIADD3 URZ, UPT, UPT, URZ, URZ, URZ ;  /* 0x000000fffffff290 */ /* 0x000fe4000fffe0ff */
[----:B------:R2:W-:Y:S01]  /*4d20*/  @!UP1 UTMALDG.3D [UR8], [UR14], desc[UR18] ;  /* 0x000012080e0095b4 */ /* 0x0005e20008011000 */
[----:B------:R2:W-:Y:S01]  /*4d30*/  @!P4 SYNCS.ARRIVE.TRANS64.RED.A0TR RZ, [UR7+0xd8], R25 ;  /* 0x0000d819ffffc9a7 */ /* 0x0005e20008300407 */
[----:B------:R-:W-:Y:S01]  /*4d40*/  UPLOP3.LUT UP1, UPT, UPT, UPT, UPT, 0x80, 0x8 ;  /* 0x000000000008789c */ /* 0x000fe20003f2f070 */
[----:B------:R-:W-:Y:S01]  /*4d50*/  SYNCS.ARRIVE.TRANS64.RED.A1T0 RZ, [UR13], RZ ;  /* 0x000000ffffff79a7 */ /* 0x000fe2000810040d */
[----:B------:R-:W-:Y:S09]  /*4d60*/  @P3 BRA `(.L_x_87) ;  /* 0xfffffff000a03947 */ /* 0x000ff2000383ffff */
[----:B------:R-:W-:-:S04]  /*4d70*/  SHF.L.U32 R2, R29, 0x1f, RZ ;  /* 0x0000001f1d027819 */ /* 0x000fc800000006ff */
[----:B------:R-:W1:Y:S02]  /*4d80*/  SYNCS.PHASECHK.TRANS64.TRYWAIT P0, [UR7+0xe0], R2 ;  /* 0x0000e002ff0075a7 */ /* 0x000e640008001107 */
[----:B-1----:R-:W-:Y:S05]  /*4d90*/  @!P0 BRA `(.L_x_88) ;  /* 0x0000004c00d88947 */ /* 0x002fea0003800000 */
.L_x_194:
[----:B------:R-:W3:Y:S02]  /*4da0*/  SYNCS.PHASECHK.TRANS64.TRYWAIT P0, [UR7+0xe8], R2 ;  /* 0x0000e802ff0075a7 */ /* 0x000ee40008001107 */
[----:B---3--:R-:W-:Y:S05]  /*4db0*/  @!P0 BRA `(.L_x_89) ;  /* 0x0000004c00e88947 */ /* 0x008fea0003800000 */
.L_x_196:
[----:B------:R-:W3:Y:S02]  /*4dc0*/  SYNCS.PHASECHK.TRANS64.TRYWAIT P0, [UR7+0xf0], R2 ;  /* 0x0000f002ff0075a7 */ /* 0x000ee40008001107 */
[----:B---3--:R-:W-:Y:S05]  /*4dd0*/  @!P0 BRA `(.L_x_90) ;  /* 0x0000004c00f88947 */ /* 0x008fea0003800000 */
.L_x_198:
[----:B-1----:R-:W-:-:S07]  /*4de0*/  MOV R0, UR7 ;  /* 0x0000000700007c02 */ /* 0x002fce0008000f00 */
.L_x_91:
[----:B-1----:R-:W-:-:S04]  /*4df0*/  SHF.L.U32 R2, R29, 0x1f, RZ ;  /* 0x0000001f1d027819 */ /* 0x002fc800000006ff */
[----:B------:R1:W3:Y:S03]  /*4e00*/  SYNCS.PHASECHK.TRANS64.TRYWAIT P0, [R0+URZ+0xf8], R2 ;  /* 0x0000f802000075a7 */ /* 0x0002e600080011ff */
[----:B---3--:R-:W-:Y:S05]  /*4e10*/  @!P0 NANOSLEEP.SYNCS 0x989680 ;  /* 0x009896800000895d */ /* 0x008fea0003900000 */
[----:B------:R-:W3:Y:S02]  /*4e20*/  @!P0 SYNCS.PHASECHK.TRANS64 P0, [R0+URZ+0xf8], R2 ;  /* 0x0000f802000085a7 */ /* 0x000ee400080010ff */
[----:B--23--:R-:W-:Y:S05]  /*4e30*/  @P0 EXIT ;  /* 0x000000000000094d */ /* 0x00cfea0003800000 */
[----:B------:R-:W-:Y:S05]  /*4e40*/  BRA `(.L_x_91) ;  /* 0xfffffffc00e87947 */ /* 0x000fea000383ffff */
.L_x_76:
[----:B------:R-:W-:-:S06]  /*4e50*/  UISETP.GE.AND UP1, UPT, UR8, 0x4, UPT ;  /* 0x000000040800788c */ /* 0x000fcc000bf26270 */
[----:B------:R-:W-:-:S13]  /*4e60*/  PLOP3.LUT P0, PT, PT, PT, UP1, 0x80, 0x8 ;  /* 0x000000000008781c */ /* 0x000fda0003f0f018 */
[----:B------:R-:W-:Y:S05]  /*4e70*/  @!P0 EXIT ;  /* 0x000000000000894d */ /* 0x000fea0003800000 */
[----:B------:R-:W-:Y:S01]  /*4e80*/  BAR.SYNC.DEFER_BLOCKING 0x6, 0xa0 ;  /* 0x0182800000007b1d */ /* 0x000fe20000010000 */
[C---:B------:R-:W-:Y:S01]  /*4e90*/  IMAD.SHL.U32 R2, R101.reuse, 0x20, RZ ;  /* 0x0000002065027824 */ /* 0x040fe200078e00ff */
[C---:B------:R-:W-:Y:S01]  /*4ea0*/  SHF.L.U32 R46, R101.reuse, 0x10, RZ ;  /* 0x00000010652e7819 */ /* 0x040fe200000006ff */
[C---:B------:R-:W-:Y:S01]  /*4eb0*/  IMAD.SHL.U32 R100, R101.reuse, 0x4, RZ ;  /* 0x0000000465647824 */ /* 0x040fe200078e00ff */
[C---:B------:R-:W-:Y:S01]  /*4ec0*/  LOP3.LUT R102, R101.reuse, 0x60, RZ, 0xc0, !PT ;  /* 0x0000006065667812 */ /* 0x040fe200078ec0ff */
[----:B------:R-:W-:Y:S01]  /*4ed0*/  HFMA2 R97, -RZ, RZ, 0, 5.9604644775390625e-08 ;  /* 0x00000001ff617431 */ /* 0x000fe200000001ff */
[----:B------:R-:W-:Y:S02]  /*4ee0*/  UMOV UR48, 0x400 ;  /* 0x0000040000307882 */ /* 0x000fe40000000000 */
[----:B------:R-:W1:Y:S01]  /*4ef0*/  LDC R91, c[0x0][0x370] ;  /* 0x0000dc00ff5b7b82 */ /* 0x000e620000000800 */
[----:B------:R-:W-:Y:S01]  /*4f00*/  ULEA UR48, UR37, UR48, 0x18 ;  /* 0x0000003025307291 */ /* 0x000fe2000f8ec0ff */
[----:B------:R-:W-:Y:S01]  /*4f10*/  LOP3.LUT R3, R2, 0xc0, RZ, 0xc0, !PT ;  /* 0x000000c002037812 */ /* 0x000fe200078ec0ff */
[----:B------:R-:W-:Y:S01]  /*4f20*/  HFMA2 R95, -RZ, RZ, 0, 0 ;  /* 0x00000000ff5f7431 */ /* 0x000fe200000001ff */
[----:B------:R-:W-:Y:S01]  /*4f30*/  LOP3.LUT R99, R101, 0x2, RZ, 0xc0, !PT ;  /* 0x0000000265637812 */ /* 0x000fe200078ec0ff */
[----:B------:R-:W-:Y:S01]  /*4f40*/  UIADD3 UR4, UPT, UPT, UR48, 0x200, URZ ;  /* 0x0000020030047890 */ /* 0x000fe2000fffe0ff */
[----:B------:R-:W-:Y:S01]  /*4f50*/  LOP3.LUT R100, R3, 0x18, R100, 0xf8, !PT ;  /* 0x0000001803647812 */ /* 0x000fe200078ef864 */
[----:B------:R-:W-:Y:S01]  /*4f60*/  IMAD.MOV.U32 R45, RZ, RZ, RZ ;  /* 0x000000ffff2d7224 */ /* 0x000fe200078e00ff */
[----:B------:R-:W2:Y:S01]  /*4f70*/  LDC R42, c[0x0][0xb0c] ;  /* 0x0002c300ff2a7b82 */ /* 0x000ea20000000800 */
[----:B------:R-:W-:Y:S01]  /*4f80*/  LOP3.LUT R46, R46, 0x600000, RZ, 0xc0, !PT ;  /* 0x006000002e2e7812 */ /* 0x000fe200078ec0ff */
[----:B------:R-:W-:Y:S01]  /*4f90*/  IMAD.MOV.U32 R105, RZ, RZ, RZ ;  /* 0x000000ffff697224 */ /* 0x000fe200078e00ff */
[----:B------:R-:W-:Y:S01]  /*4fa0*/  LOP3.LUT R100, R100, 0xf20, R2, 0xf8, !PT ;  /* 0x00000f2064647812 */ /* 0x000fe200078ef802 */
[----:B------:R-:W-:Y:S01]  /*4fb0*/  IMAD.U32 R93, RZ, RZ, UR4 ;  /* 0x00000004ff5d7e24 */ /* 0x000fe2000f8e00ff */
[----:B------:R-:W-:Y:S01]  /*4fc0*/  LOP3.LUT R101, R101, 0x4, RZ, 0xc0, !PT ;  /* 0x0000000465657812 */ /* 0x000fe200078ec0ff */
[----:B------:R-:W4:Y:S01]  /*4fd0*/  LDCU.64 UR52, c[0x0][0x348] ;  /* 0x00006900ff3477ac */ /* 0x000f220008000a00 */
[----:B------:R-:W-:Y:S01]  /*4fe0*/  MOV R96, RZ ;  /* 0x000000ff00607202 */ /* 0x000fe20000000f00 */
[----:B------:R-:W1:Y:S01]  /*4ff0*/  LDC R89, c[0x0][0xb20] ;  /* 0x0002c800ff597b82 */ /* 0x000e620000000800 */
[----:B------:R-:W3:Y:S01]  /*5000*/  LDS R0, [UR48+0x1c0] ;  /* 0x0001c030ff007984 */ /* 0x000ee20008000800 */
[----:B------:R-:W-:Y:S01]  /*5010*/  IMAD R100, R100, 0x2, R93 ;  /* 0x0000000264647824 */ /* 0x000fe200078e025d */
[----:B------:R-:W1:Y:S03]  /*5020*/  LDCU.64 UR38, c[0x0][0x888] ;  /* 0x00011100ff2677ac */ /* 0x000e660008000a00 */
[--C-:B------:R-:W-:Y:S01]  /*5030*/  IMAD R99, R99, -0x10, R100.reuse ;  /* 0xfffffff063637824 */ /* 0x100fe200078e0264 */
[----:B------:R-:W1:Y:S01]  /*5040*/  LDCU.64 UR44, c[0x0][0x890] ;  /* 0x00011200ff2c77ac */ /* 0x000e620008000a00 */
[----:B------:R-:W1:Y:S01]  /*5050*/  LDC R41, c[0x0][0xb30] ;  /* 0x0002cc00ff297b82 */ /* 0x000e620000000800 */
[----:B------:R-:W-:Y:S01]  /*5060*/  IMAD R98, R101, -0x10, R100 ;  /* 0xfffffff065627824 */ /* 0x000fe200078e0264 */
[----:B------:R-:W-:Y:S01]  /*5070*/  UMOV UR49, URZ ;  /* 0x000000ff00317c82 */ /* 0x000fe20008000000 */
[----:B------:R-:W-:-:S05]  /*5080*/  UMOV UR51, URZ ;  /* 0x000000ff00337c82 */ /* 0x000fca0008000000 */
[----:B------:R-:W1:Y:S08]  /*5090*/  LDC.64 R84, c[0x0][0xb10] ;  /* 0x0002c400ff547b82 */ /* 0x000e700000000a00 */
[----:B------:R-:W1:Y:S08]  /*50a0*/  LDC.64 R38, c[0x0][0xb18] ;  /* 0x0002c600ff267b82 */ /* 0x000e700000000a00 */
[----:B------:R-:W1:Y:S08]  /*50b0*/  LDC.64 R36, c[0x0][0xb28] ;  /* 0x0002ca00ff247b82 */ /* 0x000e700000000a00 */
[----:B------:R-:W1:Y:S01]  /*50c0*/  LDC.64 R82, c[0x0][0x8b0] ;  /* 0x00022c00ff527b82 */ /* 0x000e620000000a00 */
[----:B---3--:R-:W-:-:S07]  /*50d0*/  IMAD.IADD R46, R0, 0x1, R46 ;  /* 0x00000001002e7824 */ /* 0x008fce00078e022e */
[----:B------:R-:W3:Y:S08]  /*50e0*/  LDC.64 R80, c[0x0][0x8a8] ;  /* 0x00022a00ff507b82 */ /* 0x000ef00000000a00 */
[----:B--2-4-:R-:W1:Y:S02]  /*50f0*/  LDC R90, c[0x0][0x374] ;  /* 0x0000dd00ff5a7b82 */ /* 0x014e640000000800 */
.L_x_135:
[----:B------:R-:W-:Y:S02]  /*5100*/  LEA R0, R105, UR48, 0x3 ;  /* 0x0000003069007c11 */ /* 0x000fe4000f8e18ff */
[----:B------:R-:W-:Y:S02]  /*5110*/  SHF.L.U32 R2, R95, 0x1f, RZ ;  /* 0x0000001f5f027819 */ /* 0x000fe400000006ff */
[----:B-1----:R-:W-:Y:S02]  /*5120*/  LEA R16, R105, UR48, 0x4 ;  /* 0x0000003069107c11 */ /* 0x002fe4000f8e20ff */
[----:B------:R-:W2:Y:S02]  /*5130*/  SYNCS.PHASECHK.TRANS64.TRYWAIT P0, [R0+URZ+0x110], R2 ;  /* 0x00011002000075a7 */ /* 0x000ea400080011ff */
[----:B--23--:R-:W-:Y:S05]  /*5140*/  @!P0 BRA `(.L_x_92) ;  /* 0x0000004c00348947 */ /* 0x00cfea0003800000 */
.L_x_199:
[----:B------:R-:W4:Y:S01]  /*5150*/  LDC.64 R10, c[0x0][0xb10] ;  /* 0x0002c400ff0a7b82 */ /* 0x000f220000000a00 */
[----:B------:R-:W3:Y:S01]  /*5160*/  LDS.128 R16, [R16+0x1a0] ;  /* 0x0001a00010107984 */ /* 0x000ee20000000c00 */
[----:B-1----:R-:W-:Y:S01]  /*5170*/  ISETP.NE.AND P1, PT, R41, 0x1, PT ;  /* 0x000000012900780c */ /* 0x002fe20003f25270 */
[----:B--2---:R-:W-:Y:S01]  /*5180*/  VIADD R0, R0, 0x120 ;  /* 0x0000012000007836 */ /* 0x004fe20000000000 */
[----:B------:R-:W-:Y:S04]  /*5190*/  ISETP.GE.AND P0, PT, R40, 0x1, PT ;  /* 0x000000012800780c */ /* 0x000fe80003f06270 */
[----:B------:R-:W1:Y:S01]  /*51a0*/  LDC.64 R8, c[0x0][0xb18] ;  /* 0x0002c600ff087b82 */ /* 0x000e620000000a00 */
[----:B------:R-:W-:Y:S01]  /*51b0*/  PRMT R0, RZ, 0x654, R0 ;  /* 0x00000654ff007816 */ /* 0x000fe20000000000 */
[----:B------:R-:W-:Y:S01]  /*51c0*/  @!PT LDS RZ, [RZ] ;  /* 0x00000000fffff984 */ /* 0x000fe20000000800 */
[----:B------:R-:W-:Y:S01]  /*51d0*/  @!PT LDS RZ, [RZ] ;  /* 0x00000000fffff984 */ /* 0x000fe20000000800 */
[----:B------:R-:W-:Y:S01]  /*51e0*/  @!PT LDS RZ, [RZ] ;  /* 0x00000000fffff984 */ /* 0x000fe20000000800 */
[----:B------:R-:W-:Y:S01]  /*51f0*/  @!PT LDS RZ, [RZ] ;  /* 0x00000000fffff984 */ /* 0x000fe20000000800 */
[----:B------:R2:W-:Y:S06]  /*5200*/  MEMBAR.ALL.CTA ;  /* 0x0000000000007992 */ /* 0x0005ec0000008000 */
[----:B--2---:R-:W2:Y:S01]  /*5210*/  FENCE.VIEW.ASYNC.S ;  /* 0x00000000000073c6 */ /* 0x004ea20000000000 */
[----:B------:R-:W1:Y:S08]  /*5220*/  @!P1 LDC R12, c[0x0][0xb20] ;  /* 0x0002c800ff0c9b82 */ /* 0x000e700000000800 */
[----:B------:R-:W1:Y:S01]  /*5230*/  @!P1 LDC R7, c[0x0][0xb0c] ;  /* 0x0002c300ff079b82 */ /* 0x000e620000000800 */
[----:B--2---:R2:W-:Y:S01]  /*5240*/  SYNCS.ARRIVE.TRANS64.RED.A1T0 RZ, [R0+URZ], RZ ;  /* 0x000000ff00ff79a7 */ /* 0x0045e200081004ff */
[----:B---3--:R-:W-:Y:S04]  /*5250*/  LOP3.LUT P4, RZ, R18, 0x1, RZ, 0xc0, !PT ;  /* 0x0000000112ff7812 */ /* 0x008fe8000788c0ff */
[----:B------:R-:W-:Y:S09]  /*5260*/  P2R R103, PR, RZ, 0x10 ;  /* 0x00000010ff677803 */ /* 0x000ff20000000000 */
[----:B------:R-:W-:Y:S02]  /*5270*/  @P4 MOV R44, R16 ;  /* 0x00000010002c4202 */ /* 0x000fe40000000f00 */
[----:B------:R-:W-:Y:S01]  /*5280*/  @P4 LOP3.LUT R43, R17, 0xffff, RZ, 0xc0, !PT ;  /* 0x0000ffff112b4812 */ /* 0x000fe200078ec0ff */
[----:B--2-4-:R-:W-:Y:S06]  /*5290*/  @!P0 BRA `(.L_x_93) ;  /* 0x0000000000a48947 */ /* 0x014fec0003800000 */
[----:B------:R-:W-:Y:S01]  /*52a0*/  IMAD.HI.U32 R0, R90, R39, RZ ;  /* 0x000000275a007227 */ /* 0x000fe200078e00ff */
[----:B------:R-:W-:Y:S02]  /*52b0*/  ISETP.NE.AND P0, PT, R38, 0x1, PT ;  /* 0x000000012600780c */ /* 0x000fe40003f05270 */
[----:B------:R-:W-:Y:S01]  /*52c0*/  ISETP.NE.AND P2, PT, R40, 0x1, PT ;  /* 0x000000012800780c */ /* 0x000fe20003f45270 */
[----:B------:R-:W-:Y:S01]  /*52d0*/  IMAD.HI.U32 R4, R91, R84, RZ ;  /* 0x000000545b047227 */ /* 0x000fe200078e00ff */
[----:B------:R-:W-:Y:S02]  /*52e0*/  SHF.R.U32.HI R0, RZ, R89, R0 ;  /* 0x00000059ff007219 */ /* 0x000fe40000011600 */
[----:B------:R-:W-:Y:S01]  /*52f0*/  ISETP.NE.AND P3, PT, R42, 0x1, PT ;  /* 0x000000012a00780c */ /* 0x000fe20003f65270 */
[----:B------:R-:W-:Y:S01]  /*5300*/  IMAD.HI.U32 R6, R43, R39, RZ ;  /* 0x000000272b067227 */ /* 0x000fe200078e00ff */
[-C--:B------:R-:W-:Y:S02]  /*5310*/  SHF.R.U32.HI R4, RZ, R85.reuse, R4 ;  /* 0x00000055ff047219 */ /* 0x080fe40000011604 */
[----:B------:R-:W-:Y:S01]  /*5320*/  SEL R0, R90, R0, !P0 ;  /* 0x000000005a007207 */ /* 0x000fe20004000000 */
[----:B------:R-:W-:Y:S01]  /*5330*/  IMAD.HI.U32 R5, R44, R84, RZ ;  /* 0x000000542c057227 */ /* 0x000fe200078e00ff */
[----:B------:R-:W-:Y:S03]  /*5340*/  SEL R4, R91, R4, !P3 ;  /* 0x000000045b047207 */ /* 0x000fe60005800000 */
[-C--:B------:R-:W-:Y:S01]  /*5350*/  IMAD.HI.U32 R3, R0, R36.reuse, RZ ;  /* 0x0000002400037227 */ /* 0x080fe200078e00ff */
[----:B------:R-:W-:Y:S03]  /*5360*/  SHF.R.U32.HI R5, RZ, R85, R5 ;  /* 0x00000055ff057219 */ /* 0x000fe60000011605 */
[----:B------:R-:W-:Y:S01]  /*5370*/  IMAD.HI.U32 R2, R4, R36, RZ ;  /* 0x0000002404027227 */ /* 0x000fe200078e00ff */
[----:B------:R-:W-:Y:S02]  /*5380*/  @P2 SHF.R.U32.HI R0, RZ, R37, R3 ;  /* 0x00000025ff002219 */ /* 0x000fe40000011603 */
[----:B------:R-:W-:Y:S02]  /*5390*/  SHF.R.U32.HI R3, RZ, R89, R6 ;  /* 0x00000059ff037219 */ /* 0x000fe40000011606 */
[----:B------:R-:W-:Y:S01]  /*53a0*/  @P2 SHF.R.U32.HI R4, RZ, R37, R2 ;  /* 0x00000025ff042219 */ /* 0x000fe20000011602 */
[----:B------:R-:W-:Y:S01]  /*53b0*/  IMAD R0, R40, R0, RZ ;  /* 0x0000000028007224 */ /* 0x000fe200078e02ff */
[----:B------:R-:W-:Y:S02]  /*53c0*/  SEL R3, R43, R3, !P0 ;  /* 0x000000032b037207 */ /* 0x000fe40004000000 */
[----:B------:R-:W-:Y:S01]  /*53d0*/  SEL R2, R44, R5, !P3 ;  /* 0x000000052c027207 */ /* 0x000fe20005800000 */
[----:B------:R-:W-:Y:S01]  /*53e0*/  IMAD R5, R40, R4, RZ ;  /* 0x0000000428057224 */ /* 0x000fe200078e02ff */
[C---:B------:R-:W-:Y:S01]  /*53f0*/  ISETP.GE.AND P0, PT, R3.reuse, R0, PT ;  /* 0x000000000300720c */ /* 0x040fe20003f06270 */
[C---:B------:R-:W-:Y:S03]  /*5400*/  IMAD.HI.U32 R0, R3.reuse, R36, RZ ;  /* 0x0000002403007227 */ /* 0x040fe600078e00ff */
[C---:B------:R-:W-:Y:S02]  /*5410*/  ISETP.GE.OR P0, PT, R2.reuse, R5, P0 ;  /* 0x000000050200720c */ /* 0x040fe40000706670 */
[----:B------:R-:W-:Y:S04]  /*5420*/  SHF.R.U32.HI R0, RZ, R37, R0 ;  /* 0x00000025ff007219 */ /* 0x000fe80000011600 */
[C---:B------:R-:W-:Y:S05]  /*5430*/  SEL R6, R3.reuse, R0, !P2 ;  /* 0x0000000003067207 */ /* 0x040fea0005000000 */
        /* <DEDUP_REMOVED lines=14> */
[----:B------:R-:W-:Y:S07]  /*5520*/  IMAD R43, R3, R38, R43 ;  /* 0x00000026032b7224 */ /* 0x000fee00078e022b */
.L_x_93:
[----:B-1----:R-:W-:Y:S01]  /*5530*/  @!P1 ISETP.NE.AND P0, PT, R8, 0x1, PT ;  /* 0x000000010800980c */ /* 0x002fe20003f05270 */
[----:B------:R-:W-:Y:S01]  /*5540*/  @!P1 IMAD.HI.U32 R2, R43, R9, RZ ;  /* 0x000000092b029227 */ /* 0x000fe200078e00ff */
[----:B------:R-:W-:Y:S01]  /*5550*/  R2UR UR42, R15 ;  /* 0x000000000f2a72ca */ /* 0x000fe200000e0000 */
[----:B------:R-:W-:Y:S01]  /*5560*/  BSSY.RECONVERGENT B6, `(.L_x_94) ;  /* 0x0000031000067945 */ /* 0x000fe20003800200 */
[----:B------:R-:W-:Y:S01]  /*5570*/  R2UR UR41, R14 ;  /* 0x000000000e2972ca */ /* 0x000fe200000e0000 */
[C---:B------:R-:W-:Y:S01]  /*5580*/  @!P1 IMAD.HI.U32 R0, R44.reuse, R10, RZ ;  /* 0x0000000a2c009227 */ /* 0x040fe200078e00ff */
[----:B------:R-:W-:Y:S02]  /*5590*/  @!P1 SHF.R.U32.HI R2, RZ, R12, R2 ;  /* 0x0000000cff029219 */ /* 0x000fe40000011602 */
[----:B------:R-:W-:Y:S01]  /*55a0*/  @!P1 ISETP.NE.AND P2, PT, R7, 0x1, PT ;  /* 0x000000010700980c */ /* 0x000fe20003f45270 */
[----:B------:R-:W-:Y:S01]  /*55b0*/  VIADD R105, R105, 0x1 ;  /* 0x0000000169697836 */ /* 0x000fe20000000000 */
[----:B------:R-:W-:Y:S02]  /*55c0*/  @!P1 SEL R2, R43, R2, !P0 ;  /* 0x000000022b029207 */ /* 0x000fe40004000000 */
[----:B------:R-:W-:Y:S02]  /*55d0*/  @!P1 SHF.R.U32.HI R0, RZ, R11, R0 ;  /* 0x0000000bff009219 */ /* 0x000fe40000011600 */
[----:B------:R-:W-:Y:S01]  /*55e0*/  LOP3.LUT P0, RZ, R93, 0x1b0, RZ, 0xc0, !PT ;  /* 0x000001b05dff7812 */ /* 0x000fe2000780c0ff */
[----:B------:R-:W-:Y:S01]  /*55f0*/  USHF.L.U32 UR42, UR42, 0x7, URZ ;  /* 0x000000072a2a7899 */ /* 0x000fe200080006ff */
[----:B------:R-:W-:Y:S01]  /*5600*/  @!P1 SEL R3, R44, R0, !P2 ;  /* 0x000000002c039207 */ /* 0x000fe20005000000 */
[----:B------:R-:W-:Y:S01]  /*5610*/  USHF.L.U32 UR41, UR41, 0x7, URZ ;  /* 0x0000000729297899 */ /* 0x000fe200080006ff */
[----:B------:R-:W-:Y:S03]  /*5620*/  @P4 SHF.R.U32.HI R94, RZ, 0x10, R17 ;  /* 0x00000010ff5e4819 */ /* 0x000fe60000011611 */
[----:B------:R-:W-:Y:S02]  /*5630*/  @!P1 IMAD.IADD R0, R2, 0x1, -R3 ;  /* 0x0000000102009824 */ /* 0x000fe400078e0a03 */
[----:B------:R-:W-:Y:S02]  /*5640*/  @!P1 IMAD.IADD R2, R3, 0x1, -R2 ;  /* 0x0000000103029824 */ /* 0x000fe400078e0a02 */
[----:B------:R-:W-:Y:S02]  /*5650*/  @!P1 IMAD R44, R0, R7, R44 ;  /* 0x00000007002c9224 */ /* 0x000fe400078e022c */
[----:B------:R-:W-:Y:S01]  /*5660*/  @!P1 IMAD R43, R2, R8, R43 ;  /* 0x00000008022b9224 */ /* 0x000fe200078e022b */
[----:B------:R-:W-:Y:S06]  /*5670*/  @!P0 BRA `(.L_x_95) ;  /* 0x00000000007c8947 */ /* 0x000fec0003800000 */
[----:B------:R-:W1:Y:S01]  /*5680*/  LDCU.64 UR8, c[0x4][0x80] ;  /* 0x01001000ff0877ac */ /* 0x000e620008000a00 */
[----:B------:R-:W-:Y:S01]  /*5690*/  MOV R2, 0x0 ;  /* 0x0000000000027802 */ /* 0x000fe20000000f00 */
[----:B------:R-:W-:Y:S02]  /*56a0*/  HFMA2 R12, -RZ, RZ, 0, 5.9604644775390625e-08 ;  /* 0x00000001ff0c7431 */ /* 0x000fe400000001ff */
[----:B------:R-:W-:Y:S01]  /*56b0*/  IMAD.MOV.U32 R8, RZ, RZ, 0x70 ;  /* 0x00000070ff087424 */ /* 0x000fe200078e00ff */
[----:B------:R2:W3:Y:S01]  /*56c0*/  LDC.64 R14, c[0x4][R2] ;  /* 0x01000000020e7b82 */ /* 0x0004e20000000a00 */
[----:B------:R-:W4:Y:S01]  /*56d0*/  LDCU.64 UR6, c[0x4][0x88] ;  /* 0x01001100ff0677ac */ /* 0x000f220008000a00 */
[----:B------:R-:W-:Y:S01]  /*56e0*/  IMAD.MOV.U32 R13, RZ, RZ, RZ ;  /* 0x000000ffff0d7224 */ /* 0x000fe200078e00ff */
[----:B------:R-:W2:Y:S01]  /*56f0*/  LDCU.64 UR4, c[0x4][0x8] ;  /* 0x01000100ff0477ac */ /* 0x000ea20008000a00 */
[----:B-1----:R-:W-:Y:S01]  /*5700*/  MOV R5, UR9 ;  /* 0x0000000900057c02 */ /* 0x002fe20008000f00 */
[----:B------:R-:W-:Y:S01]  /*5710*/  IMAD.U32 R4, RZ, RZ, UR8 ;  /* 0x00000008ff047e24 */ /* 0x000fe2000f8e00ff */
[----:B----4-:R-:W-:Y:S01]  /*5720*/  MOV R7, UR7 ;  /* 0x0000000700077c02 */ /* 0x010fe20008000f00 */
[----:B------:R-:W-:Y:S01]  /*5730*/  IMAD.U32 R6, RZ, RZ, UR6 ;  /* 0x00000006ff067e24 */ /* 0x000fe2000f8e00ff */
[----:B--2---:R-:W-:Y:S01]  /*5740*/  MOV R11, UR5 ;  /* 0x00000005000b7c02 */ /* 0x004fe20008000f00 */
[----:B------:R-:W-:Y:S02]  /*5750*/  IMAD.U32 R10, RZ, RZ, UR4 ;  /* 0x00000004ff0a7e24 */ /* 0x000fe4000f8e00ff */
[----:B------:R-:W-:Y:S07]  /*5760*/  LEPC R20, `(.L_x_96) ;  /* 0x000000001014794e */ /* 0x000fee0000000000 */
[----:B---3-5:R-:W-:Y:S05]  /*5770*/  CALL.ABS.NOINC R14 ;  /* 0x000000000e007343 */ /* 0x028fea0003c00000 */
.L_x_96:
[----:B------:R-:W1:Y:S01]  /*5780*/  LDCU.64 UR8, c[0x4][0x80] ;  /* 0x01001000ff0877ac */ /* 0x000e620008000a00 */
[----:B------:R-:W2:Y:S01]  /*5790*/  LDC.64 R2, c[0x4][R2] ;  /* 0x0100000002027b82 */ /* 0x000ea20000000a00 */
[----:B------:R-:W-:Y:S02]  /*57a0*/  HFMA2 R12, -RZ, RZ, 0, 5.9604644775390625e-08 ;  /* 0x00000001ff0c7431 */ /* 0x000fe400000001ff */
[----:B------:R-:W-:Y:S02]  /*57b0*/  IMAD.MOV.U32 R8, RZ, RZ, 0x70 ;  /* 0x00000070ff087424 */ /* 0x000fe400078e00ff */
[----:B------:R-:W-:Y:S01]  /*57c0*/  IMAD.MOV.U32 R13, RZ, RZ, RZ ;  /* 0x000000ffff0d7224 */ /* 0x000fe200078e00ff */
[----:B------:R-:W3:Y:S01]  /*57d0*/  LDCU.64 UR6, c[0x4][0x88] ;  /* 0x01001100ff0677ac */ /* 0x000ee20008000a00 */
[----:B------:R-:W4:Y:S01]  /*57e0*/  LDCU.64 UR4, c[0x4][0x8] ;  /* 0x01000100ff0477ac */ /* 0x000f220008000a00 */
[----:B-1----:R-:W-:Y:S02]  /*57f0*/  MOV R4, UR8 ;  /* 0x0000000800047c02 */ /* 0x002fe40008000f00 */
[----:B------:R-:W-:Y:S02]  /*5800*/  MOV R5, UR9 ;  /* 0x0000000900057c02 */ /* 0x000fe40008000f00 */
[----:B---3--:R-:W-:Y:S01]  /*5810*/  MOV R7, UR7 ;  /* 0x0000000700077c02 */ /* 0x008fe20008000f00 */
[----:B------:R-:W-:Y:S01]  /*5820*/  IMAD.U32 R6, RZ, RZ, UR6 ;  /* 0x00000006ff067e24 */ /* 0x000fe2000f8e00ff */
[----:B----4-:R-:W-:Y:S01]  /*5830*/  MOV R11, UR5 ;  /* 0x00000005000b7c02 */ /* 0x010fe20008000f00 */
[----:B------:R-:W-:Y:S02]  /*5840*/  IMAD.U32 R10, RZ, RZ, UR4 ;  /* 0x00000004ff0a7e24 */ /* 0x000fe4000f8e00ff */
[----:B------:R-:W-:Y:S07]  /*5850*/  LEPC R20, `(.L_x_95) ;  /* 0x000000001014794e */ /* 0x000fee0000000000 */
[----:B--2---:R-:W-:Y:S05]  /*5860*/  CALL.ABS.NOINC R2 ;  /* 0x0000000002007343 */ /* 0x004fea0003c00000 */
.L_x_95:
[----:B------:R-:W-:Y:S05]  /*5870*/  BSYNC.RECONVERGENT B6 ;  /* 0x0000000000067941 */ /* 0x000fea0003800200 */
.L_x_94:
[----:B------:R-:W-:Y:S01]  /*5880*/  ISETP.NE.U32.AND P4, PT, R82, RZ, PT ;  /* 0x000000ff5200720c */ /* 0x000fe20003f85070 */
[----:B------:R-:W-:Y:S01]  /*5890*/  UISETP.NE.AND UP2, UPT, UR50, URZ, UPT ;  /* 0x000000ff3200728c */ /* 0x000fe2000bf45270 */
[----:B------:R-:W-:Y:S01]  /*58a0*/  ISETP.NE.U32.AND P2, PT, RZ, UR38, PT ;  /* 0x00000026ff007c0c */ /* 0x000fe2000bf45070 */
[----:B------:R-:W-:Y:S01]  /*58b0*/  UISETP.NE.U32.AND UP1, UPT, UR44, URZ, UPT ;  /* 0x000000ff2c00728c */ /* 0x000fe2000bf25070 */
[----:B------:R-:W-:Y:S01]  /*58c0*/  ISETP.NE.AND.EX P4, PT, R83, RZ, PT, P4 ;  /* 0x000000ff5300720c */ /* 0x000fe20003f85340 */
[----:B------:R-:W-:Y:S01]  /*58d0*/  UPLOP3.LUT UP0, UPT, UPT, UPT, UPT, 0x40, 0x4 ;  /* 0x000000000004789c */ /* 0x000fe20003f0e870 */
[----:B------:R-:W-:Y:S01]  /*58e0*/  ISETP.NE.AND.EX P2, PT, RZ, UR39, PT, P2 ;  /* 0x00000027ff007c0c */ /* 0x000fe2000bf45320 */
[----:B------:R-:W-:Y:S01]  /*58f0*/  UISETP.NE.AND.EX UP1, UPT, UR45, URZ, UPT, UP1 ;  /* 0x000000ff2d00728c */ /* 0x000fe2000bf25310 */
[----:B------:R-:W-:Y:S04]  /*5900*/  PLOP3.LUT P1, PT, PT, PT, UP2, 0x80, 0x8 ;  /* 0x000000000008781c */ /* 0x000fe80003f2f028 */
[----:B------:R-:W-:Y:S06]  /*5910*/  @UP2 UPLOP3.LUT UP0, UPT, UPT, UPT, UP1, 0x80, 0x8 ;  /* 0x000000000008289c */ /* 0x000fec0003f0f010 */
[----:B------:R-:W-:Y:S01]  /*5920*/  PLOP3.LUT P0, PT, PT, PT, UP0, 0x80, 0x8 ;  /* 0x000000000008781c */ /* 0x000fe20003f0f008 */
[----:B------:R-:W-:Y:S01]  /*5930*/  @!UPT UIADD3 URZ, UPT, UPT, URZ, URZ, URZ ;  /* 0x000000fffffff290 */ /* 0x000fe2000fffe0ff */
[----:B------:R-:W-:Y:S11]  /*5940*/  BRA.U !UP1, `(.L_x_97) ;  /* 0x0000000109387547 */ /* 0x000ff6000b800000 */
[----:B------:R-:W-:Y:S01]  /*5950*/  UISETP.NE.U32.AND UP0, UPT, UR38, URZ, UPT ;  /* 0x000000ff2600728c */ /* 0x000fe2000bf05070 */
[----:B------:R-:W-:Y:S02]  /*5960*/  HFMA2 R0, -RZ, RZ, 0, 5.9604644775390625e-08 ;  /* 0x00000001ff007431 */ /* 0x000fe400000001ff */
[----:B------:R-:W-:Y:S01]  /*5970*/  IMAD.MOV.U32 R88, RZ, RZ, 0x1 ;  /* 0x00000001ff587424 */ /* 0x000fe200078e00ff */
[----:B------:R-:W-:Y:S06]  /*5980*/  UISETP.NE.AND.EX UP0, UPT, UR39, URZ, UPT, UP0 ;  /* 0x000000ff2700728c */ /* 0x000fec000bf05300 */
[----:B------:R-:W-:Y:S05]  /*5990*/  PLOP3.LUT P3, PT, PT, PT, UP0, 0x80, 0x8 ;  /* 0x000000000008781c */ /* 0x000fea0003f6f008 */
[----:B------:R-:W1:Y:S01]  /*59a0*/  @UP0 LDCU.64 UR6, c[0x0][0x888] ;  /* 0x00011100ff0607ac */ /* 0x000e620008000a00 */
[----:B------:R-:W-:Y:S07]  /*59b0*/  @UP0 UIMAD UR4, UR36, UR44, URZ ;  /* 0x0000002c240402a4 */ /* 0x000fee000f8e02ff */
[----:B------:R-:W-:Y:S01]  /*59c0*/  @!P3 PRMT R88, R0, 0x7610, R88 ;  /* 0x000076100058b816 */ /* 0x000fe20000000058 */
[----:B-1----:R-:W-:Y:S03]  /*59d0*/  @UP0 UIMAD.WIDE UR6, UR4, 0x4, UR6 ;  /* 0x00000004040608a5 */ /* 0x002fe6000f8e0206 */
[----:B------:R-:W1:Y:S03]  /*59e0*/  @!UP0 LDCU UR4, c[0x0][0x880] ;  /* 0x00011000ff0487ac */ /* 0x000e660008000800 */
[----:B------:R-:W-:Y:S01]  /*59f0*/  IMAD.U32 R2, RZ, RZ, UR6 ;  /* 0x00000006ff027e24 */ /* 0x000fe2000f8e00ff */
[----:B------:R-:W-:Y:S05]  /*5a00*/  MOV R3, UR7 ;  /* 0x0000000700037c02 */ /* 0x000fea0008000f00 */
[----:B-----5:R2:W5:Y:S02]  /*5a10*/  @P3 LDG.E R49, desc[UR46][R2.64] ;  /* 0x0000002e02313981 */ /* 0x020564000c1e1900 */
[----:B-12---:R-:W-:Y:S02]  /*5a20*/  @!P3 IMAD.U32 R49, RZ, RZ, UR4 ;  /* 0x00000004ff31be24 */ /* 0x006fe4000f8e00ff */
.L_x_97:
[----:B------:R-:W-:Y:S05]  /*5a30*/  @!P4 BRA `(.L_x_98) ;  /* 0x000000000020c947 */ /* 0x000fea0003800000 */
[----:B------:R-:W-:Y:S04]  /*5a40*/  ISETP.NE.U32.AND P3, PT, R80, RZ, PT ;  /* 0x000000ff5000720c */ /* 0x000fe80003f65070 */
[----:B------:R-:W-:Y:S11]  /*5a50*/  ISETP.NE.AND.EX P3, PT, R81, RZ, PT, P3 ;  /* 0x000000ff5100720c */ /* 0x000ff60003f65330 */
[----:B------:R-:W-:Y:S02]  /*5a60*/  @!UPT UIADD3 URZ, UPT, UPT, URZ, URZ, URZ ;  /* 0x000000fffffff290 */ /* 0x000fe4000fffe0ff */
[----:B------:R-:W1:Y:S01]  /*5a70*/  @P3 LDC.64 R2, c[0x0][0x8a8] ;  /* 0x00022a00ff023b82 */ /* 0x000e620000000a00 */
[----:B------:R-:W-:Y:S04]  /*5a80*/  @P3 IMAD R0, R82, UR36, RZ ;  /* 0x0000002452003c24 */ /* 0x000fe8000f8e02ff */
[----:B-1----:R-:W-:Y:S05]  /*5a90*/  @P3 IMAD.WIDE R2, R0, 0x4, R2 ;  /* 0x0000000400023825 */ /* 0x002fea00078e0202 */
[----:B-----5:R1:W5:Y:S02]  /*5aa0*/  @P3 LDG.E R47, desc[UR46][R2.64] ;  /* 0x0000002e022f3981 */ /* 0x020364000c1e1900 */
[----:B-1----:R-:W2:Y:S02]  /*5ab0*/  @!P3 LDC R47, c[0x0][0x8a0] ;  /* 0x00022800ff2fbb82 */ /* 0x002ea40000000800 */
.L_x_98:
[----:B-----5:R-:W-:Y:S01]  /*5ac0*/  FSETP.NEU.AND P3, PT, R49, RZ, PT ;  /* 0x000000ff3100720b */ /* 0x020fe20003f6d000 */
[----:B------:R-:W-:Y:S01]  /*5ad0*/  BSSY B1, `(.L_x_99) ;  /* 0x0000039000017945 */ /* 0x000fe20003800000 */
[----:B------:R-:W-:Y:S01]  /*5ae0*/  SEL R3, RZ, 0xffffffff, P2 ;  /* 0xffffffffff037807 */ /* 0x000fe20001000000 */
[----:B------:R-:W-:Y:S01]  /*5af0*/  IMAD.MOV.U32 R66, RZ, RZ, 0x1 ;  /* 0x00000001ff427424 */ /* 0x000fe200078e00ff */
[----:B------:R-:W-:Y:S01]  /*5b00*/  @P1 LOP3.LUT P2, RZ, R88, 0xff, RZ, 0xc0, !PT ;  /* 0x000000ff58ff1812 */ /* 0x000fe2000784c0ff */
[----:B------:R-:W-:Y:S01]  /*5b10*/  IMAD R48, R45, 0x80, R46 ;  /* 0x000000802d307824 */ /* 0x000fe200078e022e */
[----:B------:R-:W-:Y:S01]  /*5b20*/  @P1 SEL R0, RZ, 0xffffffff, P3 ;  /* 0xffffffffff001807 */ /* 0x000fe20001800000 */
[----:B------:R-:W-:Y:S01]  /*5b30*/  IMAD R106, R101, -0x10, R99 ;  /* 0xfffffff0656a7824 */ /* 0x000fe200078e0263 */
[----:B------:R-:W-:Y:S01]  /*5b40*/  LOP3.LUT R97, R97, 0x1, RZ, 0x3c, !PT ;  /* 0x0000000161617812 */ /* 0x000fe200078e3cff */
[----:B------:R-:W-:Y:S01]  /*5b50*/  IMAD.MOV.U32 R65, RZ, RZ, RZ ;  /* 0x000000ffff417224 */ /* 0x000fe200078e00ff */
[----:B------:R-:W-:Y:S02]  /*5b60*/  @P0 SEL R0, R3, R0, !P2 ;  /* 0x0000000003000207 */ /* 0x000fe40005000000 */
[----:B------:R-:W-:Y:S02]  /*5b70*/  CS2R R78, SRZ ;  /* 0x00000000004e7805 */ /* 0x000fe4000001ff00 */
[----:B------:R-:W-:Y:S02]  /*5b80*/  LEA R64, R45, UR48, 0x3 ;  /* 0x000000302d407c11 */ /* 0x000fe4000f8e18ff */
[----:B------:R-:W-:Y:S02]  /*5b90*/  CS2R R76, SRZ ;  /* 0x00000000004c7805 */ /* 0x000fe4000001ff00 */
[----:B------:R-:W-:Y:S02]  /*5ba0*/  @P1 LOP3.LUT R0, R0, 0x1, RZ, 0xc0, !PT ;  /* 0x0000000100001812 */ /* 0x000fe400078ec0ff */
[----:B------:R-:W-:Y:S02]  /*5bb0*/  CS2R R70, SRZ ;  /* 0x0000000000467805 */ /* 0x000fe4000001ff00 */
[----:B------:R-:W-:Y:S02]  /*5bc0*/  PLOP3.LUT P2, PT, PT, PT, UP1, 0x80, 0x8 ;  /* 0x000000000008781c */ /* 0x000fe40003f4f018 */
[----:B------:R-:W-:Y:S02]  /*5bd0*/  CS2R R68, SRZ ;  /* 0x0000000000447805 */ /* 0x000fe4000001ff00 */
[----:B------:R-:W-:Y:S02]  /*5be0*/  ISETP.NE.U32.OR P5, PT, R0, 0x1, !P1 ;  /* 0x000000010000780c */ /* 0x000fe40004fa5470 */
[----:B------:R-:W-:Y:S02]  /*5bf0*/  CS2R R62, SRZ ;  /* 0x00000000003e7805 */ /* 0x000fe4000001ff00 */
[----:B------:R-:W-:Y:S02]  /*5c00*/  LOP3.LUT P4, R104, R88, 0xff, RZ, 0xc0, !PT ;  /* 0x000000ff58687812 */ /* 0x000fe4000788c0ff */
[----:B------:R-:W-:Y:S02]  /*5c10*/  CS2R R60, SRZ ;  /* 0x00000000003c7805 */ /* 0x000fe4000001ff00 */
[----:B------:R-:W-:Y:S02]  /*5c20*/  SEL R2, RZ, 0xffffffff, P3 ;  /* 0xffffffffff027807 */ /* 0x000fe40001800000 */
[----:B------:R-:W-:Y:S02]  /*5c30*/  CS2R R58, SRZ ;  /* 0x00000000003a7805 */ /* 0x000fe4000001ff00 */
[----:B------:R-:W-:Y:S02]  /*5c40*/  P2R R107, PR, RZ, 0x20 ;  /* 0x00000020ff6b7803 */ /* 0x000fe40000000000 */
[----:B------:R-:W-:Y:S02]  /*5c50*/  CS2R R56, SRZ ;  /* 0x0000000000387805 */ /* 0x000fe4000001ff00 */
[----:B------:R-:W-:Y:S02]  /*5c60*/  @P2 SEL R2, R3, R2, !P4 ;  /* 0x0000000203022207 */ /* 0x000fe40006000000 */
[----:B------:R-:W-:Y:S02]  /*5c70*/  @P5 SHF.L.U32 R0, R97, 0x1f, RZ ;  /* 0x0000001f61005819 */ /* 0x000fe400000006ff */
[----:B------:R-:W-:Y:S02]  /*5c80*/  LOP3.LUT R2, R2, 0x1, RZ, 0xc0, !PT ;  /* 0x0000000102027812 */ /* 0x000fe400078ec0ff */
[----:B------:R1:W3:Y:S02]  /*5c90*/  @P5 SYNCS.PHASECHK.TRANS64.TRYWAIT P1, [UR48+0xc0], R0 ;  /* 0x0000c000ff0055a7 */ /* 0x0002e40008021130 */
[----:B------:R-:W-:Y:S04]  /*5ca0*/  ISETP.NE.U32.AND P2, PT, R2, 0x1, PT ;  /* 0x000000010200780c */ /* 0x000fe80003f45070 */
[----:B------:R-:W-:Y:S02]  /*5cb0*/  P2R R67, PR, RZ, 0x4 ;  /* 0x00000004ff437803 */ /* 0x000fe40000000000 */
[----:B-1----:R-:W-:Y:S04]  /*5cc0*/  SHF.L.U32 R0, R96, 0x1f, RZ ;  /* 0x0000001f60007819 */ /* 0x002fe800000006ff */
[----:B------:R1:W4:Y:S01]  /*5cd0*/  SYNCS.PHASECHK.TRANS64.TRYWAIT P0, [R64+URZ+0x130], R0 ;  /* 0x00013000400075a7 */ /* 0x00032200080011ff */
[----:B---3--:R-:W-:Y:S01]  /*5ce0*/  @P5 SEL R66, RZ, 0x1, !P1 ;  /* 0x00000001ff425807 */ /* 0x008fe20004800000 */
[----:B-1----:R-:W-:Y:S06]  /*5cf0*/  @!P5 BRA `(.L_x_100) ;  /* 0x000000000058d947 */ /* 0x002fec0003800000 */
[----:B------:R-:W-:Y:S01]  /*5d00*/  IMAD.MOV.U32 R79, RZ, RZ, RZ ;  /* 0x000000ffff4f7224 */ /* 0x000fe200078e00ff */
[----:B------:R-:W-:Y:S01]  /*5d10*/  ISETP.NE.AND P1, PT, R66, RZ, PT ;  /* 0x000000ff4200720c */ /* 0x000fe20003f25270 */
[----:B------:R-:W-:Y:S01]  /*5d20*/  BSSY B0, `(.L_x_101) ;  /* 0x000000c000007945 */ /* 0x000fe20003800000 */
[----:B------:R-:W-:Y:S02]  /*5d30*/  CS2R R58, SRZ ;  /* 0x00000000003a7805 */ /* 0x000fe4000001ff00 */
[----:B------:R-:W-:Y:S02]  /*5d40*/  CS2R R56, SRZ ;  /* 0x0000000000387805 */ /* 0x000fe4000001ff00 */
[----:B------:R-:W-:Y:S02]  /*5d50*/  CS2R R62, SRZ ;  /* 0x00000000003e7805 */ /* 0x000fe4000001ff00 */
[----:B------:R-:W-:Y:S02]  /*5d60*/  CS2R R60, SRZ ;  /* 0x00000000003c7805 */ /* 0x000fe4000001ff00 */
[----:B------:R-:W-:Y:S02]  /*5d70*/  CS2R R70, SRZ ;  /* 0x0000000000467805 */ /* 0x000fe4000001ff00 */
[----:B------:R-:W-:Y:S02]  /*5d80*/  CS2R R68, SRZ ;  /* 0x0000000000447805 */ /* 0x000fe4000001ff00 */
[----:B------:R-:W-:Y:S01]  /*5d90*/  CS2R R76, SRZ ;  /* 0x00000000004c7805 */ /* 0x000fe2000001ff00 */
[----:B------:R-:W-:Y:S06]  /*5da0*/  @P1 BRA `(.L_x_102) ;  /* 0x00000000000c1947 */ /* 0x000fec0003800000 */
[----:B------:R-:W-:Y:S04]  /*5db0*/  SHF.L.U32 R3, R97, 0x1f, RZ ;  /* 0x0000001f61037819 */ /* 0x000fe800000006ff */
[----:B------:R-:W1:Y:S02]  /*5dc0*/  SYNCS.PHASECHK.TRANS64.TRYWAIT P1, [UR48+0xc0], R3 ;  /* 0x0000c003ff0075a7 */ /* 0x000e640008021130 */
[----:B-1----:R-:W-:Y:S05]  /*5dd0*/  @!P1 BRA `(.L_x_103) ;  /* 0x0000004000249947 */ /* 0x002fea0003800000 */
.L_x_102:
[----:B------:R-:W-:Y:S05]  /*5de0*/  BSYNC B0 ;  /* 0x0000000000007941 */ /* 0x000fea0003800000 */
.L_x_101:
[----:B------:R-:W-:Y:S01]  /*5df0*/  ISETP.NE.AND P1, PT, R67, RZ, PT ;  /* 0x000000ff4300720c */ /* 0x000fe20003f25270 */
[----:B------:R-:W-:Y:S11]  /*5e00*/  HFMA2 R65, -RZ, RZ, 0, 5.9604644775390625e-08 ;  /* 0x00000001ff417431 */ /* 0x000ff600000001ff */
[----:B------:R-:W-:Y:S01]  /*5e10*/  @!UPT UIADD3 URZ, UPT, UPT, URZ, URZ, URZ ;  /* 0x000000fffffff290 */ /* 0x000fe2000fffe0ff */
[----:B------:R3:W1:Y:S04]  /*5e20*/  @P1 LDS.128 R56, [R100] ;  /* 0x0000000064381984 */ /* 0x0006680000000c00 */
[----:B------:R3:W1:Y:S04]  /*5e30*/  @P1 LDS.128 R60, [R99+0x10] ;  /* 0x00001000633c1984 */ /* 0x0006680000000c00 */
[----:B------:R3:W1:Y:S04]  /*5e40*/  @P1 LDS.128 R68, [R98+0x20] ;  /* 0x0000200062441984 */ /* 0x0006680000000c00 */
[----:B------:R3:W1:Y:S02]  /*5e50*/  @P1 LDS.128 R76, [R106+0x30] ;  /* 0x000030006a4c1984 */ /* 0x0006640000000c00 */
.L_x_100:
[----:B------:R-:W-:Y:S05]  /*5e60*/  BSYNC B1 ;  /* 0x0000000000017941 */ /* 0x000fea0003800000 */
.L_x_99:
[----:B-1----:R-:W-:Y:S04]  /*5e70*/  SHF.R.U32.HI R2, RZ, 0x15, R48 ;  /* 0x00000015ff027819 */ /* 0x002fe80000011630 */
[----:B------:R-:W-:Y:S01]  /*5e80*/  LOP3.LUT P1, RZ, R2, 0x3, R92, 0x48, !PT ;  /* 0x0000000302ff7812 */ /* 0x000fe2000782485c */
[----:B------:R-:W-:Y:S01]  /*5e90*/  @!UPT UIADD3 URZ, UPT, UPT, URZ, URZ, URZ ;  /* 0x000000fffffff290 */ /* 0x000fe2000fffe0ff */
[----:B----4-:R-:W-:Y:S11]  /*5ea0*/  @P0 BRA `(.L_x_104) ;  /* 0x0000000000080947 */ /* 0x010ff60003800000 */
[----:B------:R-:W1:Y:S02]  /*5eb0*/  SYNCS.PHASECHK.TRANS64.TRYWAIT P0, [R64+URZ+0x130], R0 ;  /* 0x00013000400075a7 */ /* 0x000e6400080011ff */
[----:B-1----:R-:W-:Y:S05]  /*5ec0*/  @!P0 BRA `(.L_x_105) ;  /* 0x0000004000008947 */ /* 0x002fea0003800000 */
.L_x_104:
[----:B------:R-:W-:Y:S05]  /*5ed0*/  @!P1 BRA `(.L_x_106) ;  /* 0x0000000000409947 */ /* 0x000fea0003800000 */
[----:B------:R-:W4:Y:S01]  /*5ee0*/  LDCU.64 UR8, c[0x4][0x70] ;  /* 0x01000e00ff0877ac */ /* 0x000f220008000a00 */
[----:B------:R-:W-:Y:S01]  /*5ef0*/  MOV R3, 0x0 ;  /* 0x0000000000037802 */ /* 0x000fe20000000f00 */
[----:B------:R-:W-:Y:S02]  /*5f00*/  HFMA2 R12, -RZ, RZ, 0, 5.9604644775390625e-08 ;  /* 0x00000001ff0c7431 */ /* 0x000fe400000001ff */
[----:B------:R-:W-:Y:S02]  /*5f10*/  IMAD.MOV.U32 R8, RZ, RZ, 0x192 ;  /* 0x00000192ff087424 */ /* 0x000fe400078e00ff */
[----:B------:R-:W-:Y:S01]  /*5f20*/  IMAD.MOV.U32 R13, RZ, RZ, RZ ;  /* 0x000000ffff0d7224 */ /* 0x000fe200078e00ff */
[----:B------:R-:W5:Y:S01]  /*5f30*/  LDCU.64 UR6, c[0x4][0x78] ;  /* 0x01000f00ff0677ac */ /* 0x000f620008000a00 */
[----:B------:R-:W1:Y:S01]  /*5f40*/  LDC.64 R2, c[0x4][R3] ;  /* 0x0100000003027b82 */ /* 0x000e620000000a00 */
[----:B------:R-:W2:Y:S01]  /*5f50*/  LDCU.64 UR4, c[0x4][0x10] ;  /* 0x01000200ff0477ac */ /* 0x000ea20008000a00 */
[----:B----4-:R-:W-:Y:S01]  /*5f60*/  MOV R5, UR9 ;  /* 0x0000000900057c02 */ /* 0x010fe20008000f00 */
[----:B------:R-:W-:Y:S01]  /*5f70*/  IMAD.U32 R4, RZ, RZ, UR8 ;  /* 0x00000008ff047e24 */ /* 0x000fe2000f8e00ff */
[----:B-----5:R-:W-:Y:S01]  /*5f80*/  MOV R7, UR7 ;  /* 0x0000000700077c02 */ /* 0x020fe20008000f00 */
[----:B------:R-:W-:Y:S01]  /*5f90*/  IMAD.U32 R6, RZ, RZ, UR6 ;  /* 0x00000006ff067e24 */ /* 0x000fe2000f8e00ff */
[----:B--2---:R-:W-:Y:S01]  /*5fa0*/  MOV R11, UR5 ;  /* 0x00000005000b7c02 */ /* 0x004fe20008000f00 */
[----:B------:R-:W-:Y:S02]  /*5fb0*/  IMAD.U32 R10, RZ, RZ, UR4 ;  /* 0x00000004ff0a7e24 */ /* 0x000fe4000f8e00ff */
[----:B------:R-:W-:Y:S07]  /*5fc0*/  LEPC R20, `(.L_x_106) ;  /* 0x000000001014794e */ /* 0x000fee0000000000 */
[----:B-1-3--:R-:W-:Y:S05]  /*5fd0*/  CALL.ABS.NOINC R2 ;  /* 0x0000000002007343 */ /* 0x00afea0003c00000 */
.L_x_106:
[----:B------:R-:W-:Y:S05]  /*5fe0*/  WARPSYNC.ALL ;  /* 0x0000000000007948 */ /* 0x000fea0003800000 */
[----:B------:R-:W-:Y:S01]  /*5ff0*/  R2UR UR4, R48 ;  /* 0x00000000300472ca */ /* 0x000fe200000e0000 */
[--C-:B------:R-:W-:Y:S01]  /*6000*/  HADD2.F32 R50, -RZ, R56.reuse.H0_H0 ;  /* 0x20000038ff327230 */ /* 0x100fe20000004100 */
[----:B------:R-:W-:Y:S01]  /*6010*/  ISETP.NE.AND P0, PT, R102, RZ, PT ;  /* 0x000000ff6600720c */ /* 0x000fe20003f05270 */
[----:B------:R-:W-:Y:S01]  /*6020*/  HADD2.F32 R51, -RZ, R56.H1_H1 ;  /* 0x30000038ff337230 */ /* 0x000fe20000004100 */
[----:B------:R-:W-:Y:S01]  /*6030*/  BSSY.RECONVERGENT B0, `(.L_x_107) ;  /* 0x0000086000007945 */ /* 0x000fe20003800200 */
[--C-:B------:R-:W-:Y:S08]  /*6040*/  HADD2.F32 R52, -RZ, R57.reuse.H0_H0 ;  /* 0x20000039ff347230 */ /* 0x100ff00000004100 */
[----:B------:R-:W1:Y:S02]  /*6050*/  LDTM.x32 R4, tmem[UR4] ;  /* 0x00000004000479ee */ /* 0x000e6400082c0000 */
[C---:B-12---:R-:W-:Y:S01]  /*6060*/  FMUL R0, R47.reuse, R4 ;  /* 0x000000042f007220 */ /* 0x046fe20000400000 */
[C---:B------:R-:W-:Y:S01]  /*6070*/  FMUL R2, R47.reuse, R5 ;  /* 0x000000052f027220 */ /* 0x040fe20000400000 */
[C---:B------:R-:W-:Y:S01]  /*6080*/  FMUL R4, R47.reuse, R8 ;  /* 0x000000082f047220 */ /* 0x040fe20000400000 */
[----:B------:R-:W-:Y:S01]  /*6090*/  FMUL R3, R47, R6 ;  /* 0x000000062f037220 */ /* 0x000fe20000400000 */
[C---:B------:R-:W-:Y:S01]  /*60a0*/  FFMA R0, R49.reuse, R50, R0 ;  /* 0x0000003231007223 */ /* 0x040fe20000000000 */
[----:B------:R-:W-:Y:S01]  /*60b0*/  FFMA R2, R49, R51, R2 ;  /* 0x0000003331027223 */ /* 0x000fe20000000002 */
[C---:B------:R-:W-:Y:S01]  /*60c0*/  FMUL R5, R47.reuse, R9 ;  /* 0x000000092f057220 */ /* 0x040fe20000400000 */
        /* <DEDUP_REMOVED lines=16> */
[----:B------:R-:W-:Y:S02]  /*61d0*/  HADD2.F32 R32, -RZ, R57.H1_H1 ;  /* 0x30000039ff207230 */ /* 0x000fe40000004100 */
[C---:B------:R-:W-:Y:S01]  /*61e0*/  FMUL R26, R47.reuse, R30 ;  /* 0x0000001e2f1a7220 */ /* 0x040fe20000400000 */
[----:B------:R-:W-:Y:S01]  /*61f0*/  FMUL R29, R47, R33 ;  /* 0x000000212f1d7220 */ /* 0x000fe20000400000 */
[--C-:B------:R-:W-:Y:S02]  /*6200*/  HADD2.F32 R33, -RZ, R58.reuse.H0_H0 ;  /* 0x2000003aff217230 */ /* 0x100fe40000004100 */
[----:B------:R-:W-:Y:S01]  /*6210*/  FFMA R3, R49, R52, R3 ;  /* 0x0000003431037223 */ /* 0x000fe20000000003 */
[C---:B------:R-:W-:Y:S01]  /*6220*/  FMUL R7, R47.reuse, R7 ;  /* 0x000000072f077220 */ /* 0x040fe20000400000 */
[----:B------:R-:W-:Y:S01]  /*6230*/  FMUL R30, R47, R34 ;  /* 0x000000222f1e7220 */ /* 0x000fe20000400000 */
[----:B------:R-:W-:Y:S01]  /*6240*/  HADD2.F32 R34, -RZ, R58.H1_H1 ;  /* 0x3000003aff227230 */ /* 0x000fe20000004100 */
[----:B------:R-:W-:Y:S01]  /*6250*/  F2FP.F16.F32.PACK_AB R52, R2, R0 ;  /* 0x000000000234723e */ /* 0x000fe200000000ff */
[--C-:B------:R-:W-:Y:S02]  /*6260*/  HADD2.F32 R0, -RZ, R59.reuse.H0_H0 ;  /* 0x2000003bff007230 */ /* 0x100fe40000004100 */
[C---:B------:R-:W-:Y:S01]  /*6270*/  FFMA R7, R49.reuse, R32, R7 ;  /* 0x0000002031077223 */ /* 0x040fe20000000007 */
[----:B------:R-:W-:Y:S02]  /*6280*/  HADD2.F32 R2, -RZ, R59.H1_H1 ;  /* 0x3000003bff027230 */ /* 0x000fe40000004100 */
[C---:B------:R-:W-:Y:S01]  /*6290*/  FFMA R4, R49.reuse, R33, R4 ;  /* 0x0000002131047223 */ /* 0x040fe20000000004 */
[C---:B------:R-:W-:Y:S01]  /*62a0*/  FFMA R5, R49.reuse, R34, R5 ;  /* 0x0000002231057223 */ /* 0x040fe20000000005 */
[----:B------:R-:W-:Y:S01]  /*62b0*/  FFMA R6, R49, R0, R6 ;  /* 0x0000000031067223 */ /* 0x000fe20000000006 */
[--C-:B------:R-:W-:Y:S02]  /*62c0*/  HADD2.F32 R0, -RZ, R60.reuse.H0_H0 ;  /* 0x2000003cff007230 */ /* 0x100fe40000004100 */
[----:B------:R-:W-:Y:S01]  /*62d0*/  FMUL R11, R47, R11 ;  /* 0x0000000b2f0b7220 */ /* 0x000fe20000400000 */
[----:B------:R-:W-:Y:S01]  /*62e0*/  F2FP.F16.F32.PACK_AB R53, R7, R3 ;  /* 0x000000030735723e */ /* 0x000fe200000000ff */
[--C-:B------:R-:W-:Y:S02]  /*62f0*/  HADD2.F32 R3, -RZ, R61.reuse.H0_H0 ;  /* 0x2000003dff037230 */ /* 0x100fe40000004100 */
[----:B------:R-:W-:Y:S01]  /*6300*/  FMUL R15, R47, R15 ;  /* 0x0000000f2f0f7220 */ /* 0x000fe20000400000 */
[C---:B------:R-:W-:Y:S01]  /*6310*/  FFMA R11, R49.reuse, R2, R11 ;  /* 0x00000002310b7223 */ /* 0x040fe2000000000b */
[----:B------:R-:W-:Y:S02]  /*6320*/  HADD2.F32 R2, -RZ, R60.H1_H1 ;  /* 0x3000003cff027230 */ /* 0x000fe40000004100 */
[----:B------:R-:W-:Y:S01]  /*6330*/  FFMA R8, R49, R0, R8 ;  /* 0x0000000031087223 */ /* 0x000fe20000000008 */
[----:B------:R-:W-:Y:S02]  /*6340*/  HADD2.F32 R0, -RZ, R61.H1_H1 ;  /* 0x3000003dff007230 */ /* 0x000fe40000004100 */
[C---:B------:R-:W-:Y:S01]  /*6350*/  FMUL R19, R47.reuse, R19 ;  /* 0x000000132f137220 */ /* 0x040fe20000400000 */
[----:B------:R-:W-:Y:S01]  /*6360*/  FMUL R23, R47, R23 ;  /* 0x000000172f177220 */ /* 0x000fe20000400000 */
[C---:B------:R-:W-:Y:S01]  /*6370*/  FFMA R9, R49.reuse, R2, R9 ;  /* 0x0000000231097223 */ /* 0x040fe20000000009 */
[C---:B------:R-:W-:Y:S01]  /*6380*/  FFMA R10, R49.reuse, R3, R10 ;  /* 0x00000003310a7223 */ /* 0x040fe2000000000a */
[----:B------:R-:W-:Y:S01]  /*6390*/  FFMA R15, R49, R0, R15 ;  /* 0x00000000310f7223 */ /* 0x000fe2000000000f */
[--C-:B------:R-:W-:Y:S02]  /*63a0*/  HADD2.F32 R2, -RZ, R62.reuse.H0_H0 ;  /* 0x2000003eff027230 */ /* 0x100fe40000004100 */
[----:B------:R-:W-:Y:S01]  /*63b0*/  FMUL R27, R47, R27 ;  /* 0x0000001b2f1b7220 */ /* 0x000fe20000400000 */
[----:B------:R-:W-:Y:S01]  /*63c0*/  HADD2.F32 R0, -RZ, R62.H1_H1 ;  /* 0x3000003eff007230 */ /* 0x000fe20000004100 */
[----:B------:R-:W-:Y:S01]  /*63d0*/  F2FP.F16.F32.PACK_AB R54, R5, R4 ;  /* 0x000000040536723e */ /* 0x000fe200000000ff */
[--C-:B------:R-:W-:Y:S02]  /*63e0*/  HADD2.F32 R3, -RZ, R63.reuse.H0_H0 ;  /* 0x2000003fff037230 */ /* 0x100fe40000004100 */
[C---:B------:R-:W-:Y:S01]  /*63f0*/  FFMA R12, R49.reuse, R2, R12 ;  /* 0x00000002310c7223 */ /* 0x040fe2000000000c */
[--C-:B------:R-:W-:Y:S02]  /*6400*/  HADD2.F32 R2, -RZ, R68.reuse.H0_H0 ;  /* 0x20000044ff027230 */ /* 0x100fe40000004100 */
[C---:B------:R-:W-:Y:S01]  /*6410*/  FFMA R13, R49.reuse, R0, R13 ;  /* 0x00000000310d7223 */ /* 0x040fe2000000000d */
[----:B------:R-:W-:Y:S02]  /*6420*/  HADD2.F32 R0, -RZ, R63.H1_H1 ;  /* 0x3000003fff007230 */ /* 0x000fe40000004100 */
[----:B------:R-:W-:Y:S01]  /*6430*/  FFMA R14, R49, R3, R14 ;  /* 0x00000003310e7223 */ /* 0x000fe2000000000e */
[----:B------:R-:W-:Y:S01]  /*6440*/  HADD2.F32 R3, -RZ, R68.H1_H1 ;  /* 0x30000044ff037230 */ /* 0x000fe20000004100 */
[----:B------:R-:W-:Y:S01]  /*6450*/  F2FP.F16.F32.PACK_AB R55, R11, R6 ;  /* 0x000000060b37723e */ /* 0x000fe200000000ff */
[----:B------:R-:W-:Y:S01]  /*6460*/  FMUL R31, R47, R31 ;  /* 0x0000001f2f1f7220 */ /* 0x000fe20000400000 */
[C---:B------:R-:W-:Y:S01]  /*6470*/  FFMA R19, R49.reuse, R0, R19 ;  /* 0x0000000031137223 */ /* 0x040fe20000000013 */
[--C-:B------:R-:W-:Y:S02]  /*6480*/  HADD2.F32 R0, -RZ, R69.reuse.H0_H0 ;  /* 0x20000045ff007230 */ /* 0x100fe40000004100 */
[C---:B------:R-:W-:Y:S01]  /*6490*/  FFMA R16, R49.reuse, R2, R16 ;  /* 0x0000000231107223 */ /* 0x040fe20000000010 */
[----:B------:R1:W-:Y:S01]  /*64a0*/  STS.128 [R100], R52 ;  /* 0x0000003464007388 */ /* 0x0003e20000000c00 */
[C---:B------:R-:W-:Y:S01]  /*64b0*/  FFMA R17, R49.reuse, R3, R17 ;  /* 0x0000000331117223 */ /* 0x040fe20000000011 */
[----:B------:R-:W-:Y:S02]  /*64c0*/  HADD2.F32 R2, -RZ, R69.H1_H1 ;  /* 0x30000045ff027230 */ /* 0x000fe40000004100 */
[----:B------:R-:W-:Y:S01]  /*64d0*/  FFMA R18, R49, R0, R18 ;  /* 0x0000000031127223 */ /* 0x000fe20000000012 */
[--C-:B------:R-:W-:Y:S01]  /*64e0*/  HADD2.F32 R0, -RZ, R70.reuse.H0_H0 ;  /* 0x20000046ff007230 */ /* 0x100fe20000004100 */
[----:B------:R-:W-:Y:S01]  /*64f0*/  F2FP.F16.F32.PACK_AB R8, R9, R8 ;  /* 0x000000080908723e */ /* 0x000fe200000000ff */
[--C-:B------:R-:W-:Y:S02]  /*6500*/  HADD2.F32 R3, -RZ, R71.reuse.H0_H0 ;  /* 0x20000047ff037230 */ /* 0x100fe40000004100 */
[C---:B------:R-:W-:Y:S01]  /*6510*/  FFMA R23, R49.reuse, R2, R23 ;  /* 0x0000000231177223 */ /* 0x040fe20000000017 */
[----:B------:R-:W-:Y:S02]  /*6520*/  HADD2.F32 R2, -RZ, R70.H1_H1 ;  /* 0x30000046ff027230 */ /* 0x000fe40000004100 */
[----:B------:R-:W-:Y:S01]  /*6530*/  FFMA R20, R49, R0, R20 ;  /* 0x0000000031147223 */ /* 0x000fe20000000014 */
[----:B------:R-:W-:Y:S01]  /*6540*/  HADD2.F32 R0, -RZ, R71.H1_H1 ;  /* 0x30000047ff007230 */ /* 0x000fe20000004100 */
[----:B------:R-:W-:Y:S01]  /*6550*/  F2FP.F16.F32.PACK_AB R9, R15, R10 ;  /* 0x0000000a0f09723e */ /* 0x000fe200000000ff */
[----:B------:R-:W-:Y:S02]  /*6560*/  HADD2.F32 R4, -RZ, R79.H0_H0 ;  /* 0x2000004fff047230 */ /* 0x000fe40000004100 */
[C---:B------:R-:W-:Y:S01]  /*6570*/  FFMA R21, R49.reuse, R2, R21 ;  /* 0x0000000231157223 */ /* 0x040fe20000000015 */
[C---:B------:R-:W-:Y:S01]  /*6580*/  FFMA R22, R49.reuse, R3, R22 ;  /* 0x0000000331167223 */ /* 0x040fe20000000016 */
[----:B------:R-:W-:Y:S01]  /*6590*/  FFMA R27, R49, R0, R27 ;  /* 0x00000000311b7223 */ /* 0x000fe2000000001b */
[--C-:B------:R-:W-:Y:S01]  /*65a0*/  HADD2.F32 R2, -RZ, R76.reuse.H0_H0 ;  /* 0x2000004cff027230 */ /* 0x100fe20000004100 */
[----:B------:R-:W-:Y:S01]  /*65b0*/  F2FP.F16.F32.PACK_AB R10, R13, R12 ;  /* 0x0000000c0d0a723e */ /* 0x000fe200000000ff */
[----:B------:R-:W-:Y:S01]  /*65c0*/  HADD2.F32 R0, -RZ, R76.H1_H1 ;  /* 0x3000004cff007230 */ /* 0x000fe20000004100 */
[----:B------:R-:W-:Y:S01]  /*65d0*/  F2FP.F16.F32.PACK_AB R11, R19, R14 ;  /* 0x0000000e130b723e */ /* 0x000fe200000000ff */
[--C-:B------:R-:W-:Y:S02]  /*65e0*/  HADD2.F32 R3, -RZ, R77.reuse.H0_H0 ;  /* 0x2000004dff037230 */ /* 0x100fe40000004100 */
[C---:B------:R-:W-:Y:S01]  /*65f0*/  FFMA R24, R49.reuse, R2, R24 ;  /* 0x0000000231187223 */ /* 0x040fe20000000018 */
[--C-:B------:R-:W-:Y:S02]  /*6600*/  HADD2.F32 R2, -RZ, R78.reuse.H0_H0 ;  /* 0x2000004eff027230 */ /* 0x100fe40000004100 */
[C---:B------:R-:W-:Y:S01]  /*6610*/  FFMA R25, R49.reuse, R0, R25 ;  /* 0x0000000031197223 */ /* 0x040fe20000000019 */
[----:B------:R1:W-:Y:S01]  /*6620*/  STS.128 [R99+0x10], R8 ;  /* 0x0000100863007388 */ /* 0x0003e20000000c00 */
[----:B------:R-:W-:Y:S02]  /*6630*/  HADD2.F32 R0, -RZ, R77.H1_H1 ;  /* 0x3000004dff007230 */ /* 0x000fe40000004100 */
[----:B------:R-:W-:Y:S01]  /*6640*/  FFMA R26, R49, R3, R26 ;  /* 0x00000003311a7223 */ /* 0x000fe2000000001a */
[----:B------:R-:W-:Y:S01]  /*6650*/  HADD2.F32 R3, -RZ, R78.H1_H1 ;  /* 0x3000004eff037230 */ /* 0x000fe20000004100 */
[----:B------:R-:W-:Y:S01]  /*6660*/  F2FP.F16.F32.PACK_AB R16, R17, R16 ;  /* 0x000000101110723e */ /* 0x000fe200000000ff */
[----:B------:R-:W-:Y:S01]  /*6670*/  HADD2.F32 R5, -RZ, R79.H1_H1 ;  /* 0x3000004fff057230 */ /* 0x000fe20000004100 */
[----:B------:R-:W-:Y:S01]  /*6680*/  F2FP.F16.F32.PACK_AB R17, R23, R18 ;  /* 0x000000121711723e */ /* 0x000fe200000000ff */
[----:B------:R-:W-:Y:S01]  /*6690*/  FFMA R31, R49, R0, R31 ;  /* 0x00000000311f7223 */ /* 0x000fe2000000001f */
[----:B------:R-:W-:Y:S01]  /*66a0*/  FMUL R35, R47, R35 ;  /* 0x000000232f237220 */ /* 0x000fe20000400000 */
[----:B------:R-:W-:Y:S01]  /*66b0*/  F2FP.F16.F32.PACK_AB R18, R21, R20 ;  /* 0x000000141512723e */ /* 0x000fe200000000ff */
[----:B------:R-:W-:Y:S01]  /*66c0*/  FFMA R28, R49, R2, R28 ;  /* 0x00000002311c7223 */ /* 0x000fe2000000001c */
[----:B------:R-:W-:Y:S01]  /*66d0*/  F2FP.F16.F32.PACK_AB R19, R27, R22 ;  /* 0x000000161b13723e */ /* 0x000fe200000000ff */
[C---:B------:R-:W-:Y:S01]  /*66e0*/  FFMA R29, R49.reuse, R3, R29 ;  /* 0x00000003311d7223 */ /* 0x040fe2000000001d */
[C---:B------:R-:W-:Y:S01]  /*66f0*/  FFMA R30, R49.reuse, R4, R30 ;  /* 0x00000004311e7223 */ /* 0x040fe2000000001e */
[----:B------:R-:W-:Y:S01]  /*6700*/  FFMA R35, R49, R5, R35 ;  /* 0x0000000531237223 */ /* 0x000fe20000000023 */
[----:B------:R-:W-:Y:S01]  /*6710*/  F2FP.F16.F32.PACK_AB R24, R25, R24 ;  /* 0x000000181918723e */ /* 0x000fe200000000ff */
[----:B------:R1:W-:Y:S01]  /*6720*/  STS.128 [R98+0x20], R16 ;  /* 0x0000201062007388 */ /* 0x0003e20000000c00 */
[----:B------:R-:W-:Y:S02]  /*6730*/  F2FP.F16.F32.PACK_AB R25, R31, R26 ;  /* 0x0000001a1f19723e */ /* 0x000fe400000000ff */
[----:B------:R-:W-:Y:S02]  /*6740*/  F2FP.F16.F32.PACK_AB R26, R29, R28 ;  /* 0x0000001c1d1a723e */ /* 0x000fe400000000ff */
[----:B------:R-:W-:Y:S05]  /*6750*/  F2FP.F16.F32.PACK_AB R27, R35, R30 ;  /* 0x0000001e231b723e */ /* 0x000fea00000000ff */
[----:B------:R1:W-:Y:S01]  /*6760*/  STS.128 [R106+0x30], R24 ;  /* 0x000030186a007388 */ /* 0x0003e20000000c00 */
[----:B------:R-:W-:Y:S01]  /*6770*/  @!PT LDS RZ, [RZ] ;  /* 0x00000000fffff984 */ /* 0x000fe20000000800 */
[----:B------:R-:W-:Y:S01]  /*6780*/  @!PT LDS RZ, [RZ] ;  /* 0x00000000fffff984 */ /* 0x000fe20000000800 */
[----:B------:R-:W-:Y:S01]  /*6790*/  @!PT LDS RZ, [RZ] ;  /* 0x00000000fffff984 */ /* 0x000fe20000000800 */
[----:B------:R-:W-:Y:S01]  /*67a0*/  @!PT LDS RZ, [RZ] ;  /* 0x00000000fffff984 */ /* 0x000fe20000000800 */
[----:B------:R2:W-:Y:S07]  /*67b0*/  MEMBAR.ALL.CTA ;  /* 0x0000000000007992 */ /* 0x0005ee0000008000 */
[----:B--2---:R-:W2:Y:S02]  /*67c0*/  FENCE.VIEW.ASYNC.S ;  /* 0x00000000000073c6 */ /* 0x004ea40000000000 */
[----:B--2---:R-:W-:Y:S06]  /*67d0*/  BAR.SYNC.DEFER_BLOCKING 0x1, 0x80 ;  /* 0x0042000000007b1d */ /* 0x004fec0000010000 */
[----:B------:R-:W-:Y:S05]  /*67e0*/  @P0 BRA `(.L_x_108) ;  /* 0x0000000000280947 */ /* 0x000fea0003800000 */
[----:B------:R-:W-:Y:S02]  /*67f0*/  UIADD3 UR4, UPT, UPT, UR48, 0x200, URZ ;  /* 0x0000020030047890 */ /* 0x000fe4000fffe0ff */
[----:B------:R-:W-:Y:S01]  /*6800*/  UIADD3 UR6, UP0, UPT, UR52, 0x680, URZ ;  /* 0x0000068034067890 */ /* 0x000fe2000ff1e0ff */
[----:B------:R-:W-:Y:S03]  /*6810*/  UMOV UR43, UR36 ;  /* 0x00000024002b7c82 */ /* 0x000fe60008000000 */
[----:B------:R-:W-:Y:S01]  /*6820*/  MOV R93, UR4 ;  /* 0x00000004005d7c02 */ /* 0x000fe20008000f00 */
[----:B------:R-:W-:Y:S03]  /*6830*/  UIADD3.X UR7, UPT, UPT, URZ, UR53, URZ, UP0, !UPT ;  /* 0x00000035ff077290 */ /* 0x000fe600087fe4ff */
[----:B------:R-:W-:Y:S11]  /*6840*/  R2UR UR40, R93 ;  /* 0x000000005d2872ca */ /* 0x000ff600000e0000 */
[----:B------:R-:W-:Y:S02]  /*6850*/  @!UPT UIADD3 URZ, UPT, UPT, URZ, URZ, URZ ;  /* 0x000000fffffff290 */ /* 0x000fe4000fffe0ff */
[----:B------:R2:W-:Y:S01]  /*6860*/  UTMASTG.3D [UR40], [UR6] ;  /* 0x00000028060073b5 */ /* 0x0005e20008010000 */
[----:B------:R0:W-:Y:S01]  /*6870*/  UTMACMDFLUSH ;  /* 0x00000000000079b7 */ /* 0x0001e20000000000 */
[----:B--2---:R-:W-:Y:S04]  /*6880*/  DEPBAR.LE SB0, 0x1 ;  /* 0x000080400000791a */ /* 0x004fe80000000000 */
.L_x_108:
[----:B------:R-:W-:Y:S05]  /*6890*/  BSYNC.RECONVERGENT B0 ;  /* 0x0000000000007941 */ /* 0x000fea0003800200 */
.L_x_107:
[----:B------:R-:W-:Y:S01]  /*68a0*/  BAR.SYNC.DEFER_BLOCKING 0x1, 0x80 ;  /* 0x0042000000007b1d */ /* 0x000fe20000010000 */
[----:B------:R-:W-:Y:S01]  /*68b0*/  ISETP.NE.AND P1, PT, R107, RZ, PT ;  /* 0x000000ff6b00720c */ /* 0x000fe20003f25270 */
[----:B------:R-:W-:Y:S01]  /*68c0*/  UISETP.NE.AND UP0, UPT, UR49, URZ, UPT ;  /* 0x000000ff3100728c */ /* 0x000fe2000bf05270 */
[----:B------:R-:W-:Y:S11]  /*68d0*/  LEA R2, R65, UR48, 0x3 ;  /* 0x0000003041027c11 */ /* 0x000ff6000f8e18ff */
[----:B------:R-:W-:Y:S01]  /*68e0*/  @P1 SHF.L.U32 R3, R97, 0x1f, RZ ;  /* 0x0000001f61031819 */ /* 0x000fe200000006ff */
[----:B------:R-:W-:Y:S06]  /*68f0*/  BRA.U !UP0, `(.L_x_109) ;  /* 0x0000000108247547 */ /* 0x000fec000b800000 */
[----:B------:R-:W-:Y:S01]  /*6900*/  IMAD.U32 R4, RZ, RZ, UR51 ;  /* 0x00000033ff047e24 */ /* 0x000fe2000f8e00ff */
[----:B------:R-:W-:Y:S01]  /*6910*/  MOV R0, UR37 ;  /* 0x0000002500007c02 */ /* 0x000fe20008000f00 */
[----:B------:R-:W-:Y:S03]  /*6920*/  UIADD3 UR51, UPT, UPT, UR51, 0x1, URZ ;  /* 0x0000000133337890 */ /* 0x000fe6000fffe0ff */
[----:B------:R-:W-:Y:S01]  /*6930*/  @P1 LEA R4, R4, UR48, 0x3 ;  /* 0x0000003004041c11 */ /* 0x000fe2000f8e18ff */
[----:B------:R-:W-:Y:S04]  /*6940*/  UISETP.NE.AND UP0, UPT, UR51, 0x4, UPT ;  /* 0x000000043300788c */ /* 0x000fe8000bf05270 */
[----:B------:R-:W-:Y:S01]  /*6950*/  @P1 VIADD R4, R4, 0xe0 ;  /* 0x000000e004041836 */ /* 0x000fe20000000000 */
[----:B------:R-:W-:Y:S04]  /*6960*/  USEL UR51, UR51, URZ, UP0 ;  /* 0x000000ff33337287 */ /* 0x000fe80008000000 */
[----:B------:R-:W-:Y:S04]  /*6970*/  @P1 PRMT R0, R0, 0x654, R4 ;  /* 0x0000065400001816 */ /* 0x000fe80000000004 */
[----:B------:R2:W-:Y:S04]  /*6980*/  @P1 SYNCS.ARRIVE.TRANS64.RED.A1T0 RZ, [R0+URZ], RZ ;  /* 0x000000ff00ff19a7 */ /* 0x0005e800081004ff */
.L_x_109:
[----:B------:R-:W4:Y:S01]  /*6990*/  @P1 SYNCS.PHASECHK.TRANS64.TRYWAIT P0, [R2+URZ+0xc0], R3 ;  /* 0x0000c003020015a7 */ /* 0x000f2200080011ff */
[----:B------:R-:W-:Y:S01]  /*69a0*/  BSSY B1, `(.L_x_110) ;  /* 0x0000016000017945 */ /* 0x000fe20003800000 */
[----:B----4-:R-:W-:Y:S03]  /*69b0*/  @P1 SEL R66, RZ, 0x1, !P0 ;  /* 0x00000001ff421807 */ /* 0x010fe60004000000 */
[----:B------:R-:W-:Y:S05]  /*69c0*/  @!P1 BRA `(.L_x_111) ;  /* 0x00000000004c9947 */ /* 0x000fea0003800000 */
[----:B------:R-:W-:Y:S01]  /*69d0*/  ISETP.NE.AND P0, PT, R66, RZ, PT ;  /* 0x000000ff4200720c */ /* 0x000fe20003f05270 */
[----:B------:R-:W-:Y:S01]  /*69e0*/  BSSY B0, `(.L_x_112) ;  /* 0x000000b000007945 */ /* 0x000fe20003800000 */
[----:B------:R-:W-:Y:S11]  /*69f0*/  ISETP.NE.AND P1, PT, R67, RZ, PT ;  /* 0x000000ff4300720c */ /* 0x000ff60003f25270 */
[----:B------:R-:W-:Y:S02]  /*6a00*/  @!UPT UIADD3 URZ, UPT, UPT, URZ, URZ, URZ ;  /* 0x000000fffffff290 */ /* 0x000fe4000fffe0ff */
[C---:B------:R-:W-:Y:S01]  /*6a10*/  @P1 IMAD R6, R65.reuse, 0x2000, R100 ;  /* 0x0000200041061824 */ /* 0x040fe200078e0264 */
[C---:B------:R-:W-:Y:S01]  /*6a20*/  @P1 LEA R4, R65.reuse, R98, 0xd ;  /* 0x0000006241041211 */ /* 0x040fe200078e68ff */
[C---:B------:R-:W-:Y:S02]  /*6a30*/  @P1 IMAD R5, R65.reuse, 0x2000, R99 ;  /* 0x0000200041051824 */ /* 0x040fe400078e0263 */
[----:B------:R-:W-:Y:S01]  /*6a40*/  @P1 IMAD R3, R65, 0x2000, R106 ;  /* 0x0000200041031824 */ /* 0x000fe200078e026a */
[----:B------:R-:W-:Y:S06]  /*6a50*/  @P0 BRA `(.L_x_113) ;  /* 0x00000000000c0947 */ /* 0x000fec0003800000 */
[----:B--2---:R-:W-:Y:S04]  /*6a60*/  SHF.L.U32 R0, R97, 0x1f, RZ ;  /* 0x0000001f61007819 */ /* 0x004fe800000006ff */
[----:B------:R-:W2:Y:S02]  /*6a70*/  SYNCS.PHASECHK.TRANS64.TRYWAIT P0, [R2+URZ+0xc0], R0 ;  /* 0x0000c000020075a7 */ /* 0x000ea400080011ff */
[----:B--2---:R-:W-:Y:S05]  /*6a80*/  @!P0 BRA `(.L_x_114) ;  /* 0x0000003400248947 */ /* 0x004fea0003800000 */
.L_x_113:
[----:B------:R-:W-:Y:S05]  /*6a90*/  BSYNC B0 ;  /* 0x0000000000007941 */ /* 0x000fea0003800000 */
.L_x_112:
[----:B------:R-:W-:Y:S02]  /*6aa0*/  ISETP.NE.AND P0, PT, R67, RZ, PT ;  /* 0x000000ff4300720c */ /* 0x000fe40003f05270 */
[----:B------:R-:W-:Y:S11]  /*6ab0*/  IADD3 R65, PT, PT, R65, 0x1, RZ ;  /* 0x0000000141417810 */ /* 0x000ff60007ffe0ff */
[----:B------:R4:W1:Y:S04]  /*6ac0*/  @P0 LDS.128 R56, [R6] ;  /* 0x0000000006380984 */ /* 0x0008680000000c00 */
[----:B------:R4:W1:Y:S04]  /*6ad0*/  @P0 LDS.128 R60, [R5+0x10] ;  /* 0x00001000053c0984 */ /* 0x0008680000000c00 */
[----:B------:R4:W1:Y:S04]  /*6ae0*/  @P0 LDS.128 R68, [R4+0x20] ;  /* 0x0000200004440984 */ /* 0x0008680000000c00 */
[----:B------:R4:W1:Y:S02]  /*6af0*/  @P0 LDS.128 R76, [R3+0x30] ;  /* 0x00003000034c0984 */ /* 0x0008640000000c00 */
.L_x_111:
[----:B------:R-:W-:Y:S05]  /*6b00*/  BSYNC B1 ;  /* 0x0000000000017941 */ /* 0x000fea0003800000 */
.L_x_110:
[----:B--2---:R-:W-:Y:S05]  /*6b10*/  VIADD R0, R48, 0x20 ;  /* 0x0000002030007836 */ /* 0x004fea0000000000 */
[----:B------:R-:W-:Y:S04]  /*6b20*/  SHF.R.U32.HI R0, RZ, 0x15, R0 ;  /* 0x00000015ff007819 */ /* 0x000fe80000011600 */
[----:B------:R-:W-:Y:S11]  /*6b30*/  LOP3.LUT P0, RZ, R0, 0x3, R92, 0x48, !PT ;  /* 0x0000000300ff7812 */ /* 0x000ff6000780485c */
[----:B------:R-:W-:Y:S02]  /*6b40*/  @!UPT UIADD3 URZ, UPT, UPT, URZ, URZ, URZ ;  /* 0x000000fffffff290 */ /* 0x000fe4000fffe0ff */
[----:B------:R-:W-:Y:S05]  /*6b50*/  @!P0 BRA `(.L_x_115) ;  /* 0x0000000000408947 */ /* 0x000fea0003800000 */
[----:B------:R-:W2:Y:S01]  /*6b60*/  LDCU.64 UR8, c[0x4][0x70] ;  /* 0x01000e00ff0877ac */ /* 0x000ea20008000a00 */
[----:B----4-:R-:W-:Y:S01]  /*6b70*/  MOV R3, 0x0 ;  /* 0x0000000000037802 */ /* 0x010fe20000000f00 */
[----:B------:R-:W-:Y:S02]  /*6b80*/  HFMA2 R12, -RZ, RZ, 0, 5.9604644775390625e-08 ;  /* 0x00000001ff0c7431 */ /* 0x000fe400000001ff */
[----:B-1----:R-:W-:Y:S02]  /*6b90*/  IMAD.MOV.U32 R8, RZ, RZ, 0x192 ;  /* 0x00000192ff087424 */ /* 0x002fe400078e00ff */
[----:B------:R-:W-:Y:S01]  /*6ba0*/  IMAD.MOV.U32 R13, RZ, RZ, RZ ;  /* 0x000000ffff0d7224 */ /* 0x000fe200078e00ff */
[----:B------:R-:W1:Y:S01]  /*6bb0*/  LDCU.64 UR6, c[0x4][0x78] ;  /* 0x01000f00ff0677ac */ /* 0x000e620008000a00 */
[----:B------:R-:W4:Y:S01]  /*6bc0*/  LDC.64 R2, c[0x4][R3] ;  /* 0x0100000003027b82 */ /* 0x000f220000000a00 */
[----:B------:R-:W5:Y:S01]  /*6bd0*/  LDCU.64 UR4, c[0x4][0x10] ;  /* 0x01000200ff0477ac */ /* 0x000f620008000a00 */
[----:B--2---:R-:W-:Y:S01]  /*6be0*/  MOV R5, UR9 ;  /* 0x0000000900057c02 */ /* 0x004fe20008000f00 */
[----:B------:R-:W-:Y:S01]  /*6bf0*/  IMAD.U32 R4, RZ, RZ, UR8 ;  /* 0x00000008ff047e24 */ /* 0x000fe2000f8e00ff */
[----:B-1----:R-:W-:Y:S01]  /*6c00*/  MOV R7, UR7 ;  /* 0x0000000700077c02 */ /* 0x002fe20008000f00 */
[----:B------:R-:W-:Y:S01]  /*6c10*/  IMAD.U32 R6, RZ, RZ, UR6 ;  /* 0x00000006ff067e24 */ /* 0x000fe2000f8e00ff */
[----:B-----5:R-:W-:Y:S01]  /*6c20*/  MOV R11, UR5 ;  /* 0x00000005000b7c02 */ /* 0x020fe20008000f00 */
[----:B------:R-:W-:Y:S02]  /*6c30*/  IMAD.U32 R10, RZ, RZ, UR4 ;  /* 0x00000004ff0a7e24 */ /* 0x000fe4000f8e00ff */
[----:B------:R-:W-:Y:S07]  /*6c40*/  LEPC R20, `(.L_x_115) ;  /* 0x000000001014794e */ /* 0x000fee0000000000 */
[----:B---34-:R-:W-:Y:S05]  /*6c50*/  CALL.ABS.NOINC R2 ;  /* 0x0000000002007343 */ /* 0x018fea0003c00000 */
.L_x_115:
[----:B------:R-:W-:Y:S05]  /*6c60*/  WARPSYNC.ALL ;  /* 0x0000000000007948 */ /* 0x000fea0003800000 */
[----:B------:R-:W-:Y:S01]  /*6c70*/  R2UR UR4, R48 ;  /* 0x00000000300472ca */ /* 0x000fe200000e0000 */
[--C-:B-1--4-:R-:W-:Y:S01]  /*6c80*/  HADD2.F32 R3, -RZ, R56.reuse.H0_H0 ;  /* 0x20000038ff037230 */ /* 0x112fe20000004100 */
[----:B------:R-:W-:Y:S01]  /*6c90*/  ISETP.NE.AND P6, PT, R107, RZ, PT ;  /* 0x000000ff6b00720c */ /* 0x000fe20003fc5270 */
[--C-:B------:R-:W-:Y:S01]  /*6ca0*/  HADD2.F32 R51, -RZ, R57.reuse.H1_H1 ;  /* 0x30000039ff337230 */ /* 0x100fe20000004100 */
[----:B------:R-:W-:Y:S01]  /*6cb0*/  MOV R50, UR51 ;  /* 0x0000003300327c02 */ /* 0x000fe20008000f00 */
[----:B------:R-:W-:Y:S01]  /*6cc0*/  BSSY.RECONVERGENT B0, `(.L_x_116) ;  /* 0x000008c000007945 */ /* 0x000fe20003800200 */
[----:B------:R-:W-:Y:S02]  /*6cd0*/  MOV R72, UR37 ;  /* 0x0000002500487c02 */ /* 0x000fe40008000f00 */
[----:B------:R-:W-:Y:S05]  /*6ce0*/  ISETP.NE.AND P0, PT, R102, RZ, PT ;  /* 0x000000ff6600720c */ /* 0x000fea0003f05270 */
[----:B------:R-:W1:Y:S02]  /*6cf0*/  LDTM.x32 R4, tmem[UR4+0x20] ;  /* 0x00002004000479ee */ /* 0x000e6400082c0000 */
[----:B------:R-:W-:Y:S04]  /*6d00*/  @P6 LEA R50, R50, UR48, 0x3 ;  /* 0x0000003032326c11 */ /* 0x000fe8000f8e18ff */
[----:B------:R-:W-:Y:S04]  /*6d10*/  @P6 IADD3 R50, PT, PT, R50, 0xe0, RZ ;  /* 0x000000e032326810 */ /* 0x000fe80007ffe0ff */
[----:B------:R-:W-:Y:S01]  /*6d20*/  @P6 PRMT R72, R72, 0x654, R50 ;  /* 0x0000065448486816 */ /* 0x000fe20000000032 */
[----:B------:R-:W-:Y:S02]  /*6d30*/  HADD2.F32 R50, -RZ, R57.H0_H0 ;  /* 0x20000039ff327230 */ /* 0x000fe40000004100 */
[C---:B-1----:R-:W-:Y:S01]  /*6d40*/  FMUL R0, R47.reuse, R4 ;  /* 0x000000042f007220 */ /* 0x042fe20000400000 */
[----:B------:R-:W-:Y:S02]  /*6d50*/  HADD2.F32 R4, -RZ, R56.H1_H1 ;  /* 0x30000038ff047230 */ /* 0x000fe40000004100 */
[C---:B------:R-:W-:Y:S01]  /*6d60*/  FMUL R2, R47.reuse, R5 ;  /* 0x000000052f027220 */ /* 0x040fe20000400000 */
[----:B------:R-:W-:Y:S01]  /*6d70*/  FMUL R7, R47, R7 ;  /* 0x000000072f077220 */ /* 0x000fe20000400000 */
[----:B------:R-:W-:Y:S01]  /*6d80*/  FFMA R0, R49, R3, R0 ;  /* 0x0000000331007223 */ /* 0x000fe20000000000 */
[----:B------:R-:W-:Y:S01]  /*6d90*/  FMUL R3, R47, R6 ;  /* 0x000000062f037220 */ /* 0x000fe20000400000 */
[----:B------:R-:W-:Y:S01]  /*6da0*/  FFMA R2, R49, R4, R2 ;  /* 0x0000000431027223 */ /* 0x000fe20000000002 */
[C---:B------:R-:W-:Y:S01]  /*6db0*/  FMUL R4, R47.reuse, R8 ;  /* 0x000000082f047220 */ /* 0x040fe20000400000 */
[----:B------:R-:W-:Y:S01]  /*6dc0*/  FMUL R8, R47, R12 ;  /* 0x0000000c2f087220 */ /* 0x000fe20000400000 */
[----:B------:R-:W-:Y:S01]  /*6dd0*/  FFMA R3, R49, R50, R3 ;  /* 0x0000003231037223 */ /* 0x000fe20000000003 */
[C---:B------:R-:W-:Y:S01]  /*6de0*/  FMUL R12, R47.reuse, R16 ;  /* 0x000000102f0c7220 */ /* 0x040fe20000400000 */
[C---:B------:R-:W-:Y:S01]  /*6df0*/  FMUL R16, R47.reuse, R20 ;  /* 0x000000142f107220 */ /* 0x040fe20000400000 */
[C---:B------:R-:W-:Y:S01]  /*6e00*/  FMUL R20, R47.reuse, R24 ;  /* 0x000000182f147220 */ /* 0x040fe20000400000 */
[C---:B------:R-:W-:Y:S01]  /*6e10*/  FMUL R24, R47.reuse, R28 ;  /* 0x0000001c2f187220 */ /* 0x040fe20000400000 */
[C---:B------:R-:W-:Y:S01]  /*6e20*/  FMUL R28, R47.reuse, R32 ;  /* 0x000000202f1c7220 */ /* 0x040fe20000400000 */
[--C-:B------:R-:W-:Y:S01]  /*6e30*/  HADD2.F32 R32, -RZ, R58.reuse.H0_H0 ;  /* 0x2000003aff207230 */ /* 0x100fe20000004100 */
[----:B------:R-:W-:Y:S01]  /*6e40*/  F2FP.F16.F32.PACK_AB R52, R2, R0 ;  /* 0x000000000234723e */ /* 0x000fe200000000ff */
[----:B------:R-:W-:Y:S02]  /*6e50*/  HADD2.F32 R0, -RZ, R58.H1_H1 ;  /* 0x3000003aff007230 */ /* 0x000fe40000004100 */
[----:B------:R-:W-:Y:S01]  /*6e60*/  FMUL R5, R47, R9 ;  /* 0x000000092f057220 */ /* 0x000fe20000400000 */
[--C-:B------:R-:W-:Y:S02]  /*6e70*/  HADD2.F32 R2, -RZ, R59.reuse.H0_H0 ;  /* 0x2000003bff027230 */ /* 0x100fe40000004100 */
[C---:B------:R-:W-:Y:S01]  /*6e80*/  FFMA R7, R49.reuse, R51, R7 ;  /* 0x0000003331077223 */ /* 0x040fe20000000007 */
[C---:B------:R-:W-:Y:S01]  /*6e90*/  FFMA R4, R49.reuse, R32, R4 ;  /* 0x0000002031047223 */ /* 0x040fe20000000004 */
[----:B------:R-:W-:Y:S02]  /*6ea0*/  HADD2.F32 R32, -RZ, R59.H1_H1 ;  /* 0x3000003bff207230 */ /* 0x000fe40000004100 */
[----:B------:R-:W-:Y:S01]  /*6eb0*/  FFMA R5, R49, R0, R5 ;  /* 0x0000000031057223 */ /* 0x000fe20000000005 */
[--C-:B------:R-:W-:Y:S01]  /*6ec0*/  HADD2.F32 R0, -RZ, R60.reuse.H0_H0 ;  /* 0x2000003cff007230 */ /* 0x100fe20000004100 */
[----:B------:R-:W-:Y:S01]  /*6ed0*/  F2FP.F16.F32.PACK_AB R53, R7, R3 ;  /* 0x000000030735723e */ /* 0x000fe200000000ff */
[----:B------:R-:W-:Y:S01]  /*6ee0*/  FMUL R6, R47, R10 ;  /* 0x0000000a2f067220 */ /* 0x000fe20000400000 */
[--C-:B------:R-:W-:Y:S01]  /*6ef0*/  HADD2.F32 R3, -RZ, R61.reuse.H0_H0 ;  /* 0x2000003dff037230 */ /* 0x100fe20000004100 */
[----:B------:R-:W-:Y:S01]  /*6f00*/  F2FP.F16.F32.PACK_AB R54, R5, R4 ;  /* 0x000000040536723e */ /* 0x000fe200000000ff */
[----:B------:R-:W-:Y:S01]  /*6f10*/  FMUL R11, R47, R11 ;  /* 0x0000000b2f0b7220 */ /* 0x000fe20000400000 */
[----:B------:R-:W-:Y:S01]  /*6f20*/  FFMA R6, R49, R2, R6 ;  /* 0x0000000231067223 */ /* 0x000fe20000000006 */
[----:B------:R-:W-:Y:S02]  /*6f30*/  HADD2.F32 R2, -RZ, R60.H1_H1 ;  /* 0x3000003cff027230 */ /* 0x000fe40000004100 */
[----:B------:R-:W-:Y:S01]  /*6f40*/  FMUL R9, R47, R13 ;  /* 0x0000000d2f097220 */ /* 0x000fe20000400000 */
[C---:B------:R-:W-:Y:S01]  /*6f50*/  FFMA R11, R49.reuse, R32, R11 ;  /* 0x00000020310b7223 */ /* 0x040fe2000000000b */
[----:B------:R-:W-:Y:S01]  /*6f60*/  FFMA R8, R49, R0, R8 ;  /* 0x0000000031087223 */ /* 0x000fe20000000008 */
[C---:B------:R-:W-:Y:S01]  /*6f70*/  FMUL R10, R47.reuse, R14 ;  /* 0x0000000e2f0a7220 */ /* 0x040fe20000400000 */
[----:B------:R-:W-:Y:S02]  /*6f80*/  HADD2.F32 R0, -RZ, R61.H1_H1 ;  /* 0x3000003dff007230 */ /* 0x000fe40000004100 */
[----:B------:R-:W-:Y:S01]  /*6f90*/  FMUL R15, R47, R15 ;  /* 0x0000000f2f0f7220 */ /* 0x000fe20000400000 */
[C---:B------:R-:W-:Y:S01]  /*6fa0*/  FFMA R9, R49.reuse, R2, R9 ;  /* 0x0000000231097223 */ /* 0x040fe20000000009 */
[C---:B------:R-:W-:Y:S01]  /*6fb0*/  FFMA R10, R49.reuse, R3, R10 ;  /* 0x00000003310a7223 */ /* 0x040fe2000000000a */
[--C-:B------:R-:W-:Y:S02]  /*6fc0*/  HADD2.F32 R2, -RZ, R62.reuse.H0_H0 ;  /* 0x2000003eff027230 */ /* 0x100fe40000004100 */
[----:B------:R-:W-:Y:S01]  /*6fd0*/  FFMA R15, R49, R0, R15 ;  /* 0x00000000310f7223 */ /* 0x000fe2000000000f */
[----:B------:R-:W-:Y:S02]  /*6fe0*/  HADD2.F32 R3, -RZ, R62.H1_H1 ;  /* 0x3000003eff037230 */ /* 0x000fe40000004100 */
[C---:B------:R-:W-:Y:S01]  /*6ff0*/  FMUL R13, R47.reuse, R17 ;  /* 0x000000112f0d7220 */ /* 0x040fe20000400000 */
[--C-:B------:R-:W-:Y:S02]  /*7000*/  HADD2.F32 R0, -RZ, R63.reuse.H0_H0 ;  /* 0x2000003fff007230 */ /* 0x100fe40000004100 */
[----:B------:R-:W-:Y:S01]  /*7010*/  FMUL R14, R47, R18 ;  /* 0x000000122f0e7220 */ /* 0x000fe20000400000 */
[C---:B------:R-:W-:Y:S01]  /*7020*/  FFMA R12, R49.reuse, R2, R12 ;  /* 0x00000002310c7223 */ /* 0x040fe2000000000c */
[C---:B------:R-:W-:Y:S01]  /*7030*/  FFMA R13, R49.reuse, R3, R13 ;  /* 0x00000003310d7223 */ /* 0x040fe2000000000d */
[----:B------:R-:W-:Y:S02]  /*7040*/  HADD2.F32 R2, -RZ, R63.H1_H1 ;  /* 0x3000003fff027230 */ /* 0x000fe40000004100 */
[----:B------:R-:W-:Y:S01]  /*7050*/  FFMA R14, R49, R0, R14 ;  /* 0x00000000310e7223 */ /* 0x000fe2000000000e */
[C---:B------:R-:W-:Y:S01]  /*7060*/  FMUL R19, R47.reuse, R19 ;  /* 0x000000132f137220 */ /* 0x040fe20000400000 */
[--C-:B------:R-:W-:Y:S02]  /*7070*/  HADD2.F32 R0, -RZ, R68.reuse.H0_H0 ;  /* 0x20000044ff007230 */ /* 0x100fe40000004100 */
[----:B------:R-:W-:Y:S01]  /*7080*/  FMUL R17, R47, R21 ;  /* 0x000000152f117220 */ /* 0x000fe20000400000 */
[--C-:B------:R-:W-:Y:S02]  /*7090*/  HADD2.F32 R3, -RZ, R69.reuse.H0_H0 ;  /* 0x20000045ff037230 */ /* 0x100fe40000004100 */
[C---:B------:R-:W-:Y:S01]  /*70a0*/  FFMA R19, R49.reuse, R2, R19 ;  /* 0x0000000231137223 */ /* 0x040fe20000000013 */
[----:B------:R-:W-:Y:S02]  /*70b0*/  HADD2.F32 R2, -RZ, R68.H1_H1 ;  /* 0x30000044ff027230 */ /* 0x000fe40000004100 */
        /* <DEDUP_REMOVED lines=9> */
[----:B------:R-:W-:Y:S01]  /*7150*/  FMUL R21, R47, R25 ;  /* 0x000000192f157220 */ /* 0x000fe20000400000 */
[----:B------:R-:W-:Y:S01]  /*7160*/  F2FP.F16.F32.PACK_AB R55, R11, R6 ;  /* 0x000000060b37723e */ /* 0x000fe200000000ff */
[--C-:B------:R-:W-:Y:S02]  /*7170*/  HADD2.F32 R3, -RZ, R71.reuse.H0_H0 ;  /* 0x20000047ff037230 */ /* 0x100fe40000004100 */
[----:B------:R-:W-:Y:S01]  /*7180*/  FMUL R22, R47, R26 ;  /* 0x0000001a2f167220 */ /* 0x000fe20000400000 */
[C---:B------:R-:W-:Y:S01]  /*7190*/  FFMA R20, R49.reuse, R2, R20 ;  /* 0x0000000231147223 */ /* 0x040fe20000000014 */
[C---:B------:R-:W-:Y:S01]  /*71a0*/  FFMA R21, R49.reuse, R0, R21 ;  /* 0x0000000031157223 */ /* 0x040fe20000000015 */
[----:B------:R1:W-:Y:S01]  /*71b0*/  STS.128 [R100+0x2000], R52 ;  /* 0x0020003464007388 */ /* 0x0003e20000000c00 */
[----:B------:R-:W-:Y:S02]  /*71c0*/  HADD2.F32 R0, -RZ, R71.H1_H1 ;  /* 0x30000047ff007230 */ /* 0x000fe40000004100 */
[----:B------:R-:W-:Y:S01]  /*71d0*/  FFMA R22, R49, R3, R22 ;  /* 0x0000000331167223 */ /* 0x000fe20000000016 */
[----:B------:R-:W-:Y:S01]  /*71e0*/  FMUL R27, R47, R27 ;  /* 0x0000001b2f1b7220 */ /* 0x000fe20000400000 */
[--C-:B------:R-:W-:Y:S01]  /*71f0*/  HADD2.F32 R2, -RZ, R76.reuse.H0_H0 ;  /* 0x2000004cff027230 */ /* 0x100fe20000004100 */
[----:B------:R-:W-:Y:S01]  /*7200*/  F2FP.F16.F32.PACK_AB R8, R9, R8 ;  /* 0x000000080908723e */ /* 0x000fe200000000ff */
[----:B------:R-:W-:Y:S01]  /*7210*/  HADD2.F32 R3, -RZ, R76.H1_H1 ;  /* 0x3000004cff037230 */ /* 0x000fe20000004100 */
[----:B------:R-:W-:Y:S01]  /*7220*/  F2FP.F16.F32.PACK_AB R9, R15, R10 ;  /* 0x0000000a0f09723e */ /* 0x000fe200000000ff */
[----:B------:R-:W-:Y:S01]  /*7230*/  FMUL R25, R47, R29 ;  /* 0x0000001d2f197220 */ /* 0x000fe20000400000 */
[--C-:B------:R-:W-:Y:S01]  /*7240*/  HADD2.F32 R4, -RZ, R77.reuse.H0_H0 ;  /* 0x2000004dff047230 */ /* 0x100fe20000004100 */
[----:B------:R-:W-:Y:S01]  /*7250*/  F2FP.F16.F32.PACK_AB R10, R13, R12 ;  /* 0x0000000c0d0a723e */ /* 0x000fe200000000ff */
[----:B------:R-:W-:Y:S01]  /*7260*/  FMUL R26, R47, R30 ;  /* 0x0000001e2f1a7220 */ /* 0x000fe20000400000 */
[----:B------:R-:W-:Y:S01]  /*7270*/  F2FP.F16.F32.PACK_AB R11, R19, R14 ;  /* 0x0000000e130b723e */ /* 0x000fe200000000ff */
[C---:B------:R-:W-:Y:S01]  /*7280*/  FFMA R27, R49.reuse, R0, R27 ;  /* 0x00000000311b7223 */ /* 0x040fe2000000001b */
[C---:B------:R-:W-:Y:S01]  /*7290*/  FFMA R24, R49.reuse, R2, R24 ;  /* 0x0000000231187223 */ /* 0x040fe20000000018 */
[----:B------:R-:W-:Y:S02]  /*72a0*/  HADD2.F32 R0, -RZ, R77.H1_H1 ;  /* 0x3000004dff007230 */ /* 0x000fe40000004100 */
[----:B------:R-:W-:Y:S01]  /*72b0*/  FFMA R25, R49, R3, R25 ;  /* 0x0000000331197223 */ /* 0x000fe20000000019 */
[----:B------:R1:W-:Y:S01]  /*72c0*/  STS.128 [R99+0x2010], R8 ;  /* 0x0020100863007388 */ /* 0x0003e20000000c00 */
[----:B------:R-:W-:Y:S01]  /*72d0*/  FMUL R31, R47, R31 ;  /* 0x0000001f2f1f7220 */ /* 0x000fe20000400000 */
[--C-:B------:R-:W-:Y:S02]  /*72e0*/  HADD2.F32 R2, -RZ, R78.reuse.H0_H0 ;  /* 0x2000004eff027230 */ /* 0x100fe40000004100 */
[----:B------:R-:W-:Y:S01]  /*72f0*/  FFMA R26, R49, R4, R26 ;  /* 0x00000004311a7223 */ /* 0x000fe2000000001a */
[----:B------:R-:W-:Y:S02]  /*7300*/  HADD2.F32 R3, -RZ, R78.H1_H1 ;  /* 0x3000004eff037230 */ /* 0x000fe40000004100 */
[----:B------:R-:W-:Y:S01]  /*7310*/  FMUL R29, R47, R33 ;  /* 0x000000212f1d7220 */ /* 0x000fe20000400000 */
[--C-:B------:R-:W-:Y:S01]  /*7320*/  HADD2.F32 R4, -RZ, R79.reuse.H0_H0 ;  /* 0x2000004fff047230 */ /* 0x100fe20000004100 */
[----:B------:R-:W-:Y:S01]  /*7330*/  F2FP.F16.F32.PACK_AB R16, R17, R16 ;  /* 0x000000101110723e */ /* 0x000fe200000000ff */
[----:B------:R-:W-:Y:S01]  /*7340*/  FMUL R30, R47, R34 ;  /* 0x000000222f1e7220 */ /* 0x000fe20000400000 */
        /* <DEDUP_REMOVED lines=14> */
[----:B------:R-:W-:Y:S02]  /*7430*/  F2FP.F16.F32.PACK_AB R27, R35, R30 ;  /* 0x0000001e231b723e */ /* 0x000fe400000000ff */
[----:B------:R-:W-:Y:S02]  /*7440*/  LEA R0, R65, UR48, 0x3 ;  /* 0x0000003041007c11 */ /* 0x000fe4000f8e18ff */
[----:B------:R-:W-:Y:S01]  /*7450*/  @P6 SHF.L.U32 R2, R97, 0x1f, RZ ;  /* 0x0000001f61026819 */ /* 0x000fe200000006ff */
        /* <DEDUP_REMOVED lines=9> */
[----:B------:R-:W-:Y:S02]  /*74f0*/  UIADD3 UR8, UP0, UPT, UR52, 0x680, URZ ;  /* 0x0000068034087890 */ /* 0x000fe4000ff1e0ff */
[----:B------:R-:W-:Y:S02]  /*7500*/  UIADD3 UR5, UPT, UPT, UR41, 0x20, URZ ;  /* 0x0000002029057890 */ /* 0x000fe4000fffe0ff */
[----:B------:R-:W-:Y:S02]  /*7510*/  UIADD3 UR4, UPT, UPT, UR48, 0x2200, URZ ;  /* 0x0000220030047890 */ /* 0x000fe4000fffe0ff */
[----:B------:R-:W-:Y:S01]  /*7520*/  UIADD3.X UR9, UPT, UPT, URZ, UR53, URZ, UP0, !UPT ;  /* 0x00000035ff097290 */ /* 0x000fe200087fe4ff */
[----:B------:R-:W-:Y:S01]  /*7530*/  UMOV UR6, UR42 ;  /* 0x0000002a00067c82 */ /* 0x000fe20008000000 */
[----:B------:R-:W-:Y:S07]  /*7540*/  UMOV UR7, UR36 ;  /* 0x0000002400077c82 */ /* 0x000fee0008000000 */
[----:B------:R2:W-:Y:S01]  /*7550*/  UTMASTG.3D [UR4], [UR8] ;  /* 0x00000004080073b5 */ /* 0x0005e20008010000 */
[----:B------:R0:W-:Y:S01]  /*7560*/  UTMACMDFLUSH ;  /* 0x00000000000079b7 */ /* 0x0001e20000000000 */
[----:B--2---:R-:W-:Y:S04]  /*7570*/  DEPBAR.LE SB0, 0x1 ;  /* 0x000080400000791a */ /* 0x004fe80000000000 */
.L_x_117:
[----:B------:R-:W-:Y:S05]  /*7580*/  BSYNC.RECONVERGENT B0 ;  /* 0x0000000000007941 */ /* 0x000fea0003800200 */
.L_x_116:
[----:B------:R-:W-:Y:S01]  /*7590*/  BAR.SYNC.DEFER_BLOCKING 0x1, 0x80 ;  /* 0x0042000000007b1d */ /* 0x000fe20000010000 */
[----:B------:R-:W-:Y:S04]  /*75a0*/  UIADD3 UR40, UPT, UPT, UR51, 0x1, URZ ;  /* 0x0000000133287890 */ /* 0x000fe8000fffe0ff */
[----:B------:R-:W-:Y:S04]  /*75b0*/  UISETP.NE.AND UP0, UPT, UR40, 0x4, UPT ;  /* 0x000000042800788c */ /* 0x000fe8000bf05270 */
[----:B------:R-:W-:Y:S01]  /*75c0*/  USEL UR40, UR40, URZ, UP0 ;  /* 0x000000ff28287287 */ /* 0x000fe20008000000 */
[----:B------:R2:W-:Y:S01]  /*75d0*/  @P6 SYNCS.ARRIVE.TRANS64.RED.A1T0 RZ, [R72+URZ], RZ ;  /* 0x000000ff48ff69a7 */ /* 0x0005e200081004ff */
[----:B------:R-:W-:Y:S01]  /*75e0*/  BSSY B1, `(.L_x_118) ;  /* 0x0000017000017945 */ /* 0x000fe20003800000 */
[----:B------:R-:W4:Y:S02]  /*75f0*/  @P6 SYNCS.PHASECHK.TRANS64.TRYWAIT P0, [R0+URZ+0xc0], R2 ;  /* 0x0000c002000065a7 */ /* 0x000f2400080011ff */
[----:B----4-:R-:W-:Y:S01]  /*7600*/  @P6 SEL R66, RZ, 0x1, !P0 ;  /* 0x00000001ff426807 */ /* 0x010fe20004000000 */
[----:B--2---:R-:W-:Y:S06]  /*7610*/  @!P6 BRA `(.L_x_119) ;  /* 0x00000000004ce947 */ /* 0x004fec0003800000 */
        /* <DEDUP_REMOVED lines=9> */
[----:B------:R-:W-:Y:S04]  /*76b0*/  SHF.L.U32 R6, R97, 0x1f, RZ ;  /* 0x0000001f61067819 */ /* 0x000fe800000006ff */
[----:B------:R-:W2:Y:S02]  /*76c0*/  SYNCS.PHASECHK.TRANS64.TRYWAIT P0, [R0+URZ+0xc0], R6 ;  /* 0x0000c006000075a7 */ /* 0x000ea400080011ff */
[----:B--2---:R-:W-:Y:S05]  /*76d0*/  @!P0 BRA `(.L_x_122) ;  /* 0x0000002800248947 */ /* 0x004fea0003800000 */
.L_x_121:
[----:B------:R-:W-:Y:S05]  /*76e0*/  BSYNC B0 ;  /* 0x0000000000007941 */ /* 0x000fea0003800000 */
.L_x_120:
[----:B------:R-:W-:Y:S02]  /*76f0*/  ISETP.NE.AND P0, PT, R67, RZ, PT ;  /* 0x000000ff4300720c */ /* 0x000fe40003f05270 */
[----:B------:R-:W-:Y:S11]  /*7700*/  IADD3 R65, PT, PT, R65, 0x1, RZ ;  /* 0x0000000141417810 */ /* 0x000ff60007ffe0ff */
[----:B------:R4:W1:Y:S04]  /*7710*/  @P0 LDS.128 R56, [R5] ;  /* 0x0000000005380984 */ /* 0x0008680000000c00 */
[----:B------:R4:W1:Y:S04]  /*7720*/  @P0 LDS.128 R60, [R4+0x10] ;  /* 0x00001000043c0984 */ /* 0x0008680000000c00 */
[----:B------:R4:W1:Y:S04]  /*7730*/  @P0 LDS.128 R68, [R3+0x20] ;  /* 0x0000200003440984 */ /* 0x0008680000000c00 */
[----:B------:R4:W1:Y:S02]  /*7740*/  @P0 LDS.128 R76, [R2+0x30] ;  /* 0x00003000024c0984 */ /* 0x0008640000000c00 */
.L_x_119:
[----:B------:R-:W-:Y:S05]  /*7750*/  BSYNC B1 ;  /* 0x0000000000017941 */ /* 0x000fea0003800000 */
.L_x_118:
        /* <DEDUP_REMOVED lines=21> */
.L_x_123:
        /* <DEDUP_REMOVED lines=146> */
.L_x_125:
[----:B------:R-:W-:Y:S05]  /*81d0*/  BSYNC.RECONVERGENT B0 ;  /* 0x0000000000007941 */ /* 0x000fea0003800200 */
.L_x_124:
        /* <DEDUP_REMOVED lines=21> */
.L_x_129:
[----:B------:R-:W-:Y:S05]  /*8330*/  BSYNC B0 ;  /* 0x0000000000007941 */ /* 0x000fea0003800000 */
.L_x_128:
[----:B------:R-:W-:Y:S11]  /*8340*/  ISETP.NE.AND P0, PT, R67, RZ, PT ;  /* 0x000000ff4300720c */ /* 0x000ff60003f05270 */
[----:B------:R-:W-:Y:S02]  /*8350*/  @!UPT UIADD3 URZ, UPT, UPT, URZ, URZ, URZ ;  /* 0x000000fffffff290 */ /* 0x000fe4000fffe0ff */
[----:B------:R4:W1:Y:S04]  /*8360*/  @P0 LDS.128 R56, [R4] ;  /* 0x0000000004380984 */ /* 0x0008680000000c00 */
[----:B------:R4:W1:Y:S04]  /*8370*/  @P0 LDS.128 R60, [R3+0x10] ;  /* 0x00001000033c0984 */ /* 0x0008680000000c00 */
[----:B------:R4:W1:Y:S04]  /*8380*/  @P0 LDS.128 R68, [R2+0x20] ;  /* 0x0000200002440984 */ /* 0x0008680000000c00 */
[----:B------:R4:W1:Y:S02]  /*8390*/  @P0 LDS.128 R76, [R65+0x30] ;  /* 0x00003000414c0984 */ /* 0x0008640000000c00 */
.L_x_127:
[----:B------:R-:W-:Y:S05]  /*83a0*/  BSYNC B1 ;  /* 0x0000000000017941 */ /* 0x000fea0003800000 */
.L_x_126:
        /* <DEDUP_REMOVED lines=21> */
.L_x_131:
[----:B------:R-:W-:Y:S01]  /*8500*/  ISETP.NE.AND P0, PT, R102, RZ, PT ;  /* 0x000000ff6600720c */ /* 0x000fe20003f05270 */
[----:B------:R-:W-:Y:S05]  /*8510*/  WARPSYNC.ALL ;  /* 0x0000000000007948 */ /* 0x000fea0003800000 */
[----:B------:R-:W-:Y:S01]  /*8520*/  R2UR UR4, R48 ;  /* 0x00000000300472ca */ /* 0x000fe200000e0000 */
[--C-:B-1----:R-:W-:Y:S01]  /*8530*/  HADD2.F32 R0, -RZ, R56.reuse.H0_H0 ;  /* 0x20000038ff007230 */ /* 0x102fe20000004100 */
[----:B------:R-:W-:Y:S01]  /*8540*/  R2UR UR5, R64 ;  /* 0x00000000400572ca */ /* 0x000fe200000e0000 */
[----:B----4-:R-:W-:Y:S01]  /*8550*/  HADD2.F32 R2, -RZ, R56.H1_H1 ;  /* 0x30000038ff027230 */ /* 0x010fe20000004100 */
[----:B------:R-:W-:Y:S01]  /*8560*/  BSSY.RECONVERGENT B0, `(.L_x_132) ;  /* 0x0000089000007945 */ /* 0x000fe20003800200 */
[--C-:B------:R-:W-:Y:S02]  /*8570*/  HADD2.F32 R3, -RZ, R57.reuse.H0_H0 ;  /* 0x20000039ff037230 */ /* 0x100fe40000004100 */
[----:B------:R-:W-:Y:S02]  /*8580*/  HADD2.F32 R48, -RZ, R57.H1_H1 ;  /* 0x30000039ff307230 */ /* 0x000fe40000004100 */
[--C-:B------:R-:W-:Y:S02]  /*8590*/  HADD2.F32 R50, -RZ, R58.reuse.H0_H0 ;  /* 0x2000003aff327230 */ /* 0x100fe40000004100 */
[----:B------:R-:W-:Y:S02]  /*85a0*/  HADD2.F32 R51, -RZ, R58.H1_H1 ;  /* 0x3000003aff337230 */ /* 0x000fe40000004100 */
[----:B------:R-:W1:Y:S01]  /*85b0*/  LDTM.x32 R4, tmem[UR4+0x60] ;  /* 0x00006004000479ee */ /* 0x000e6200082c0000 */
[----:B------:R-:W-:Y:S01]  /*85c0*/  NOP ;  /* 0x0000000000007918 */ /* 0x000fe20000000000 */
[----:B------:R-:W-:Y:S01]  /*85d0*/  UIADD3 UR5, UPT, UPT, UR5, 0x150, URZ ;  /* 0x0000015005057890 */ /* 0x000fe2000fffe0ff */
[--C-:B------:R-:W-:Y:S02]  /*85e0*/  HADD2.F32 R52, -RZ, R59.reuse.H0_H0 ;  /* 0x2000003bff347230 */ /* 0x100fe40000004100 */
[----:B------:R-:W-:Y:S01]  /*85f0*/  HADD2.F32 R53, -RZ, R59.H1_H1 ;  /* 0x3000003bff357230 */ /* 0x000fe20000004100 */
[----:B------:R-:W-:Y:S01]  /*8600*/  UPRMT UR5, UR37, 0x654, UR5 ;  /* 0x0000065425057896 */ /* 0x000fe20008000005 */
[--C-:B------:R-:W-:Y:S02]  /*8610*/  HADD2.F32 R54, -RZ, R60.reuse.H0_H0 ;  /* 0x2000003cff367230 */ /* 0x100fe40000004100 */
[----:B------:R-:W-:Y:S02]  /*8620*/  HADD2.F32 R55, -RZ, R60.H1_H1 ;  /* 0x3000003cff377230 */ /* 0x000fe40000004100 */
[--C-:B------:R-:W-:Y:S02]  /*8630*/  HADD2.F32 R56, -RZ, R61.reuse.H0_H0 ;  /* 0x2000003dff387230 */ /* 0x100fe40000004100 */
[----:B------:R-:W-:Y:S02]  /*8640*/  HADD2.F32 R57, -RZ, R61.H1_H1 ;  /* 0x3000003dff397230 */ /* 0x000fe40000004100 */
[----:B-1----:R-:W-:Y:S01]  /*8650*/  SYNCS.ARRIVE.TRANS64.RED.A1T0 RZ, [UR5], RZ ;  /* 0x000000ffffff79a7 */ /* 0x002fe20008100405 */
[--C-:B------:R-:W-:Y:S02]  /*8660*/  HADD2.F32 R58, -RZ, R62.reuse.H0_H0 ;  /* 0x2000003eff3a7230 */ /* 0x100fe40000004100 */
[----:B------:R-:W-:Y:S02]  /*8670*/  HADD2.F32 R59, -RZ, R62.H1_H1 ;  /* 0x3000003eff3b7230 */ /* 0x000fe40000004100 */
[--C-:B------:R-:W-:Y:S02]  /*8680*/  HADD2.F32 R60, -RZ, R63.reuse.H0_H0 ;  /* 0x2000003fff3c7230 */ /* 0x100fe40000004100 */
[----:B------:R-:W-:Y:S02]  /*8690*/  HADD2.F32 R61, -RZ, R63.H1_H1 ;  /* 0x3000003fff3d7230 */ /* 0x000fe40000004100 */
[C---:B------:R-:W-:Y:S01]  /*86a0*/  FMUL R4, R47.reuse, R4 ;  /* 0x000000042f047220 */ /* 0x040fe20000400000 */
[C---:B------:R-:W-:Y:S01]  /*86b0*/  FMUL R5, R47.reuse, R5 ;  /* 0x000000052f057220 */ /* 0x040fe20000400000 */
[C---:B------:R-:W-:Y:S01]  /*86c0*/  FMUL R6, R47.reuse, R6 ;  /* 0x000000062f067220 */ /* 0x040fe20000400000 */
[----:B------:R-:W-:Y:S01]  /*86d0*/  FMUL R7, R47, R7 ;  /* 0x000000072f077220 */ /* 0x000fe20000400000 */
[C---:B------:R-:W-:Y:S01]  /*86e0*/  FFMA R4, R49.reuse, R0, R4 ;  /* 0x0000000031047223 */ /* 0x040fe20000000004 */
[C---:B------:R-:W-:Y:S01]  /*86f0*/  FFMA R5, R49.reuse, R2, R5 ;  /* 0x0000000231057223 */ /* 0x040fe20000000005 */
[C---:B------:R-:W-:Y:S01]  /*8700*/  FFMA R6, R49.reuse, R3, R6 ;  /* 0x0000000331067223 */ /* 0x040fe20000000006 */
[----:B------:R-:W-:Y:S01]  /*8710*/  FFMA R7, R49, R48, R7 ;  /* 0x0000003031077223 */ /* 0x000fe20000000007 */
[C---:B------:R-:W-:Y:S01]  /*8720*/  FMUL R8, R47.reuse, R8 ;  /* 0x000000082f087220 */ /* 0x040fe20000400000 */
[----:B------:R-:W-:Y:S01]  /*8730*/  FMUL R9, R47, R9 ;  /* 0x000000092f097220 */ /* 0x000fe20000400000 */
[----:B------:R-:W-:Y:S01]  /*8740*/  F2FP.F16.F32.PACK_AB R4, R5, R4 ;  /* 0x000000040504723e */ /* 0x000fe200000000ff */
[----:B------:R-:W-:Y:S01]  /*8750*/  FMUL R0, R47, R10 ;  /* 0x0000000a2f007220 */ /* 0x000fe20000400000 */
[----:B------:R-:W-:Y:S01]  /*8760*/  F2FP.F16.F32.PACK_AB R5, R7, R6 ;  /* 0x000000060705723e */ /* 0x000fe200000000ff */
[C---:B------:R-:W-:Y:S01]  /*8770*/  FFMA R8, R49.reuse, R50, R8 ;  /* 0x0000003231087223 */ /* 0x040fe20000000008 */
[C---:B------:R-:W-:Y:S01]  /*8780*/  FFMA R9, R49.reuse, R51, R9 ;  /* 0x0000003331097223 */ /* 0x040fe20000000009 */
[----:B------:R-:W-:Y:S01]  /*8790*/  FFMA R0, R49, R52, R0 ;  /* 0x0000003431007223 */ /* 0x000fe20000000000 */
[C---:B------:R-:W-:Y:S01]  /*87a0*/  FMUL R2, R47.reuse, R11 ;  /* 0x0000000b2f027220 */ /* 0x040fe20000400000 */
[C---:B------:R-:W-:Y:S01]  /*87b0*/  FMUL R3, R47.reuse, R12 ;  /* 0x0000000c2f037220 */ /* 0x040fe20000400000 */
[----:B------:R-:W-:Y:S01]  /*87c0*/  FMUL R10, R47, R13 ;  /* 0x0000000d2f0a7220 */ /* 0x000fe20000400000 */
[----:B------:R-:W-:Y:S01]  /*87d0*/  F2FP.F16.F32.PACK_AB R6, R9, R8 ;  /* 0x000000080906723e */ /* 0x000fe200000000ff */
[C---:B------:R-:W-:Y:S01]  /*87e0*/  FFMA R2, R49.reuse, R53, R2 ;  /* 0x0000003531027223 */ /* 0x040fe20000000002 */
[C---:B------:R-:W-:Y:S01]  /*87f0*/  FFMA R3, R49.reuse, R54, R3 ;  /* 0x0000003631037223 */ /* 0x040fe20000000003 */
[----:B------:R-:W-:Y:S01]  /*8800*/  FFMA R10, R49, R55, R10 ;  /* 0x00000037310a7223 */ /* 0x000fe2000000000a */
[C---:B------:R-:W-:Y:S01]  /*8810*/  FMUL R11, R47.reuse, R14 ;  /* 0x0000000e2f0b7220 */ /* 0x040fe20000400000 */
[C---:B------:R-:W-:Y:S01]  /*8820*/  FMUL R15, R47.reuse, R15 ;  /* 0x0000000f2f0f7220 */ /* 0x040fe20000400000 */
[C---:B------:R-:W-:Y:S01]  /*8830*/  FMUL R12, R47.reuse, R16 ;  /* 0x000000102f0c7220 */ /* 0x040fe20000400000 */
[----:B------:R-:W-:Y:S01]  /*8840*/  FMUL R13, R47, R17 ;  /* 0x000000112f0d7220 */ /* 0x000fe20000400000 */
[----:B------:R-:W-:Y:S01]  /*8850*/  FFMA R11, R49, R56, R11 ;  /* 0x00000038310b7223 */ /* 0x000fe2000000000b */
[----:B------:R-:W-:Y:S01]  /*8860*/  FMUL R14, R47, R18 ;  /* 0x000000122f0e7220 */ /* 0x000fe20000400000 */
[----:B------:R-:W-:Y:S01]  /*8870*/  FFMA R15, R49, R57, R15 ;  /* 0x00000039310f7223 */ /* 0x000fe2000000000f */
[--C-:B------:R-:W-:Y:S02]  /*8880*/  HADD2.F32 R62, -RZ, R68.reuse.H0_H0 ;  /* 0x20000044ff3e7230 */ /* 0x100fe40000004100 */
[----:B------:R-:W-:Y:S01]  /*8890*/  FMUL R19, R47, R19 ;  /* 0x000000132f137220 */ /* 0x000fe20000400000 */
[----:B------:R-:W-:Y:S01]  /*88a0*/  F2FP.F16.F32.PACK_AB R7, R2, R0 ;  /* 0x000000000207723e */ /* 0x000fe200000000ff */
[----:B------:R-:W-:Y:S01]  /*88b0*/  FFMA R12, R49, R58, R12 ;  /* 0x0000003a310c7223 */ /* 0x000fe2000000000c */
[----:B------:R-:W-:Y:S02]  /*88c0*/  HADD2.F32 R63, -RZ, R68.H1_H1 ;  /* 0x30000044ff3f7230 */ /* 0x000fe40000004100 */
[----:B------:R-:W-:Y:S01]  /*88d0*/  FMUL R16, R47, R20 ;  /* 0x000000142f107220 */ /* 0x000fe20000400000 */
[----:B------:R-:W-:Y:S01]  /*88e0*/  FFMA R13, R49, R59, R13 ;  /* 0x0000003b310d7223 */ /* 0x000fe2000000000d */
[----:B------:R1:W-:Y:S01]  /*88f0*/  STS.128 [R100+0x6000], R4 ;  /* 0x0060000464007388 */ /* 0x0003e20000000c00 */
[--C-:B------:R-:W-:Y:S02]  /*8900*/  HADD2.F32 R64, -RZ, R69.reuse.H0_H0 ;  /* 0x20000045ff407230 */ /* 0x100fe40000004100 */
[----:B------:R-:W-:Y:S01]  /*8910*/  FMUL R17, R47, R21 ;  /* 0x000000152f117220 */ /* 0x000fe20000400000 */
[----:B------:R-:W-:Y:S01]  /*8920*/  FFMA R14, R49, R60, R14 ;  /* 0x0000003c310e7223 */ /* 0x000fe2000000000e */
[----:B------:R-:W-:Y:S02]  /*8930*/  HADD2.F32 R65, -RZ, R69.H1_H1 ;  /* 0x30000045ff417230 */ /* 0x000fe40000004100 */
[----:B------:R-:W-:Y:S01]  /*8940*/  FMUL R18, R47, R22 ;  /* 0x000000162f127220 */ /* 0x000fe20000400000 */
[----:B------:R-:W-:Y:S01]  /*8950*/  FFMA R19, R49, R61, R19 ;  /* 0x0000003d31137223 */ /* 0x000fe20000000013 */
        /* <DEDUP_REMOVED lines=11> */
[----:B------:R-:W-:Y:S01]  /*8a10*/  F2FP.F16.F32.PACK_AB R8, R10, R3 ;  /* 0x000000030a08723e */ /* 0x000fe200000000ff */
[----:B------:R-:W-:Y:S01]  /*8a20*/  FFMA R23, R49, R65, R23 ;  /* 0x0000004131177223 */ /* 0x000fe20000000017 */
[----:B------:R-:W-:Y:S01]  /*8a30*/  F2FP.F16.F32.PACK_AB R9, R15, R11 ;  /* 0x0000000b0f09723e */ /* 0x000fe200000000ff */
[--C-:B------:R-:W-:Y:S02]  /*8a40*/  HADD2.F32 R70, -RZ, R76.reuse.H0_H0 ;  /* 0x2000004cff467230 */ /* 0x100fe40000004100 */
[----:B------:R-:W-:Y:S01]  /*8a50*/  FMUL R27, R47, R27 ;  /* 0x0000001b2f1b7220 */ /* 0x000fe20000400000 */
[----:B------:R-:W-:Y:S01]  /*8a60*/  F2FP.F16.F32.PACK_AB R10, R13, R12 ;  /* 0x0000000c0d0a723e */ /* 0x000fe200000000ff */
[----:B------:R-:W-:Y:S01]  /*8a70*/  FFMA R20, R49, R66, R20 ;  /* 0x0000004231147223 */ /* 0x000fe20000000014 */
[----:B------:R-:W-:Y:S01]  /*8a80*/  F2FP.F16.F32.PACK_AB R11, R19, R14 ;  /* 0x0000000e130b723e */ /* 0x000fe200000000ff */
[----:B------:R-:W-:Y:S02]  /*8a90*/  HADD2.F32 R71, -RZ, R76.H1_H1 ;  /* 0x3000004cff477230 */ /* 0x000fe40000004100 */
[----:B------:R-:W-:Y:S01]  /*8aa0*/  FMUL R24, R47, R28 ;  /* 0x0000001c2f187220 */ /* 0x000fe20000400000 */
[----:B------:R-:W-:Y:S01]  /*8ab0*/  FFMA R21, R49, R67, R21 ;  /* 0x0000004331157223 */ /* 0x000fe20000000015 */
[--C-:B------:R-:W-:Y:S01]  /*8ac0*/  HADD2.F32 R72, -RZ, R77.reuse.H0_H0 ;  /* 0x2000004dff487230 */ /* 0x100fe20000004100 */
[----:B------:R1:W-:Y:S01]  /*8ad0*/  STS.128 [R99+0x6010], R8 ;  /* 0x0060100863007388 */ /* 0x0003e20000000c00 */
        /* <DEDUP_REMOVED lines=49> */
.L_x_133:
[----:B------:R-:W-:Y:S05]  /*8df0*/  BSYNC.RECONVERGENT B0 ;  /* 0x0000000000007941 */ /* 0x000fea0003800200 */
.L_x_132:
[----:B------:R-:W-:Y:S01]  /*8e00*/  BAR.SYNC.DEFER_BLOCKING 0x1, 0x80 ;  /* 0x0042000000007b1d */ /* 0x000fe20000010000 */
[----:B------:R-:W-:Y:S01]  /*8e10*/  UISETP.NE.AND UP0, UPT, UR49, -0x4, UPT ;  /* 0xfffffffc3100788c */ /* 0x000fe2000bf05270 */
[----:B------:R-:W-:Y:S08]  /*8e20*/  IADD3 R45, PT, PT, R45, 0x1, RZ ;  /* 0x000000012d2d7810 */ /* 0x000ff00007ffe0ff */
[----:B------:R-:W-:Y:S05]  /*8e30*/  BRA.U !UP0, `(.L_x_134) ;  /* 0x0000000108287547 */ /* 0x000fea000b800000 */
[----:B------:R-:W-:Y:S01]  /*8e40*/  ISETP.NE.AND P0, PT, R107, RZ, PT ;  /* 0x000000ff6b00720c */ /* 0x000fe20003f05270 */
[----:B------:R-:W-:Y:S01]  /*8e50*/  IMAD.U32 R2, RZ, RZ, UR51 ;  /* 0x00000033ff027e24 */ /* 0x000fe2000f8e00ff */
[----:B------:R-:W-:Y:S01]  /*8e60*/  UIADD3 UR51, UPT, UPT, UR51, 0x1, URZ ;  /* 0x0000000133337890 */ /* 0x000fe2000fffe0ff */
[----:B------:R-:W-:Y:S03]  /*8e70*/  IMAD.U32 R0, RZ, RZ, UR37 ;  /* 0x00000025ff007e24 */ /* 0x000fe6000f8e00ff */
[----:B------:R-:W-:Y:S04]  /*8e80*/  UISETP.NE.AND UP0, UPT, UR51, 0x4, UPT ;  /* 0x000000043300788c */ /* 0x000fe8000bf05270 */
[----:B------:R-:W-:Y:S03]  /*8e90*/  USEL UR51, UR51, URZ, UP0 ;  /* 0x000000ff33337287 */ /* 0x000fe60008000000 */
[----:B------:R-:W-:Y:S05]  /*8ea0*/  @P0 LEA R2, R2, UR48, 0x3 ;  /* 0x0000003002020c11 */ /* 0x000fea000f8e18ff */
[----:B------:R-:W-:Y:S05]  /*8eb0*/  @P0 VIADD R2, R2, 0xe0 ;  /* 0x000000e002020836 */ /* 0x000fea0000000000 */
[----:B------:R-:W-:Y:S04]  /*8ec0*/  @P0 PRMT R0, R0, 0x654, R2 ;  /* 0x0000065400000816 */ /* 0x000fe80000000002 */
[----:B------:R2:W-:Y:S03]  /*8ed0*/  @P0 SYNCS.ARRIVE.TRANS64.RED.A1T0 RZ, [R0+URZ], RZ ;  /* 0x000000ff00ff09a7 */ /* 0x0005e600081004ff */
.L_x_134:
[----:B------:R-:W-:Y:S01]  /*8ee0*/  ISETP.NE.AND P2, PT, R103, RZ, PT ;  /* 0x000000ff6700720c */ /* 0x000fe20003f45270 */
[----:B------:R-:W-:Y:S01]  /*8ef0*/  UIADD3 UR49, UPT, UPT, UR49, 0x4, URZ ;  /* 0x0000000431317890 */ /* 0x000fe2000fffe0ff */
[----:B------:R-:W-:Y:S01]  /*8f00*/  ISETP.NE.AND P0, PT, R105, 0x2, PT ;  /* 0x000000026900780c */ /* 0x000fe20003f05270 */
[----:B------:R-:W-:Y:S01]  /*8f10*/  IMAD.IADD R14, R43, 0x1, R86 ;  /* 0x000000012b0e7824 */ /* 0x000fe200078e0256 */
[----:B------:R-:W-:Y:S01]  /*8f20*/  ISETP.NE.AND P1, PT, R45, 0x4, PT ;  /* 0x000000042d00780c */ /* 0x000fe20003f25270 */
[----:B------:R-:W-:Y:S01]  /*8f30*/  IMAD.IADD R15, R44, 0x1, R87 ;  /* 0x000000012c0f7824 */ /* 0x000fe200078e0257 */
[----:B------:R-:W-:Y:S02]  /*8f40*/  SEL R2, RZ, 0x1, P0 ;  /* 0x00000001ff027807 */ /* 0x000fe40000000000 */
[----:B--2---:R-:W-:Y:S02]  /*8f50*/  SEL R0, RZ, 0x1, P1 ;  /* 0x00000001ff007807 */ /* 0x004fe40000800000 */
[----:B------:R-:W-:Y:S02]  /*8f60*/  LOP3.LUT R95, R95, R2, RZ, 0x3c, !PT ;  /* 0x000000025f5f7212 */ /* 0x000fe400078e3cff */
[----:B------:R-:W-:Y:S02]  /*8f70*/  LOP3.LUT R96, R96, R0, RZ, 0x3c, !PT ;  /* 0x0000000060607212 */ /* 0x000fe400078e3cff */
[----:B------:R-:W-:Y:S02]  /*8f80*/  @P2 R2UR UR36, R94 ;  /* 0x000000005e2422ca */ /* 0x000fe400000e0000 */
[----:B------:R-:W-:Y:S02]  /*8f90*/  SEL R105, R105, RZ, P0 ;  /* 0x000000ff69697207 */ /* 0x000fe40000000000 */
[----:B------:R-:W-:Y:S01]  /*8fa0*/  SEL R45, R45, RZ, P1 ;  /* 0x000000ff2d2d7207 */ /* 0x000fe20000800000 */
[----:B------:R-:W-:Y:S10]  /*8fb0*/  @P2 BRA `(.L_x_135) ;  /* 0xffffffc000502947 */ /* 0x000ff4000383ffff */
[----:B------:R-:W-:-:S09]  /*8fc0*/  UISETP.NE.AND UP0, UPT, UR50, URZ, UPT ;  /* 0x000000ff3200728c */ /* 0x000fd2000bf05270 */
[----:B------:R-:W-:Y:S05]  /*8fd0*/  BRA.U !UP0, `(.L_x_136) ;  /* 0x0000000108487547 */ /* 0x000fea000b800000 */
[----:B------:R-:W2:Y:S02]  /*8fe0*/  LDCU.64 UR4, c[0x0][0x890] ;  /* 0x00011200ff0477ac */ /* 0x000ea40008000a00 */
[----:B--2---:R-:W-:-:S04]  /*8ff0*/  UISETP.NE.U32.AND UP0, UPT, UR4, URZ, UPT ;  /* 0x000000ff0400728c */ /* 0x004fc8000bf05070 */
[----:B------:R-:W-:-:S09]  /*9000*/  UISETP.NE.AND.EX UP0, UPT, UR5, URZ, UPT, UP0 ;  /* 0x000000ff0500728c */ /* 0x000fd2000bf05300 */
[----:B------:R-:W-:Y:S05]  /*9010*/  BRA.U UP0, `(.L_x_137) ;  /* 0x00000001000c7547 */ /* 0x000fea000b800000 */
[----:B------:R-:W-:-:S13]  /*9020*/  FSETP.NEU.AND P0, PT, R49, RZ, PT ;  /* 0x000000ff3100720b */ /* 0x000fda0003f0d000 */
[----:B------:R-:W-:Y:S05]  /*9030*/  @!P0 EXIT ;  /* 0x000000000000894d */ /* 0x000fea0003800000 */
[----:B------:R-:W-:Y:S05]  /*9040*/  BRA `(.L_x_136) ;  /* 0x00000000002c7947 */ /* 0x000fea0003800000 */
.L_x_137:
[----:B------:R-:W-:Y:S01]  /*9050*/  ISETP.NE.AND P0, PT, R104, RZ, PT ;  /* 0x000000ff6800720c */ /* 0x000fe20003f05270 */
[----:B------:R-:W-:-:S12]  /*9060*/  BSSY.RECONVERGENT B0, `(.L_x_136) ;  /* 0x0000009000007945 */ /* 0x000fd80003800200 */
[----:B------:R-:W-:Y:S05]  /*9070*/  @P0 BRA `(.L_x_138) ;  /* 0x0000000000140947 */ /* 0x000fea0003800000 */
[----:B------:R-:W2:Y:S02]  /*9080*/  LDCU.64 UR4, c[0x0][0x888] ;  /* 0x00011100ff0477ac */ /* 0x000ea40008000a00 */
[----:B--2---:R-:W-:-:S04]  /*9090*/  ISETP.NE.U32.AND P0, PT, RZ, UR4, PT ;  /* 0x00000004ff007c0c */ /* 0x004fc8000bf05070 */
[----:B------:R-:W-:-:S13]  /*90a0*/  ISETP.NE.AND.EX P0, PT, RZ, UR5, PT, P0 ;  /* 0x00000005ff007c0c */ /* 0x000fda000bf05300 */
[----:B------:R-:W-:Y:S05]  /*90b0*/  @!P0 EXIT ;  /* 0x000000000000894d */ /* 0x000fea0003800000 */
[----:B------:R-:W-:Y:S05]  /*90c0*/  BRA `(.L_x_139) ;  /* 0x0000000000087947 */ /* 0x000fea0003800000 */
.L_x_138:
[----:B------:R-:W-:-:S13]  /*90d0*/  FSETP.NEU.AND P0, PT, R49, RZ, PT ;  /* 0x000000ff3100720b */ /* 0x000fda0003f0d000 */
[----:B------:R-:W-:Y:S05]  /*90e0*/  @!P0 EXIT ;  /* 0x000000000000894d */ /* 0x000fea0003800000 */
.L_x_139:
[----:B------:R-:W-:Y:S05]  /*90f0*/  BSYNC.RECONVERGENT B0 ;  /* 0x0000000000007941 */ /* 0x000fea0003800200 */
.L_x_136:
[----:B------:R-:W-:Y:S01]  /*9100*/  ULEA UR4, UR51, UR48, 0x3 ;  /* 0x0000003033047291 */ /* 0x000fe2000f8e18ff */
[----:B------:R-:W-:-:S04]  /*9110*/  DEPBAR.LE SB0, 0x0 ;  /* 0x000080000000791a */ /* 0x000fc80000000000 */
[----:B------:R-:W-:-:S04]  /*9120*/  UIADD3 UR4, UPT, UPT, UR4, 0xe0, URZ ;  /* 0x000000e004047890 */ /* 0x000fc8000fffe0ff */
[----:B------:R-:W-:-:S09]  /*9130*/  UPRMT UR4, UR37, 0x654, UR4 ;  /* 0x0000065425047896 */ /* 0x000fd20008000004 */
[----:B------:R-:W-:Y:S01]  /*9140*/  SYNCS.ARRIVE.TRANS64.RED.A1T0 RZ, [UR4], RZ ;  /* 0x000000ffffff79a7 */ /* 0x000fe20008100404 */
[----:B------:R-:W-:Y:S05]  /*9150*/  EXIT ;  /* 0x000000000000794d */ /* 0x000fea0003800000 */
.L_x_20:
[----:B--2---:R2:W1:Y:S02]  /*9160*/  SYNCS.PHASECHK.TRANS64.TRYWAIT P0, [R2+URZ+0x180], R3 ;  /* 0x00018003020075a7 */ /* 0x00446400080011ff */
[----:B-1----:R-:W-:Y:S05]  /*9170*/  @!P0 NANOSLEEP.SYNCS 0x989680 ;  /* 0x009896800000895d */ /* 0x002fea0003900000 */
[----:B------:R-:W1:Y:S02]  /*9180*/  @!P0 SYNCS.PHASECHK.TRANS64 P0, [R2+URZ+0x180], R3 ;  /* 0x00018003020085a7 */ /* 0x000e6400080010ff */
[----:B-1----:R-:W-:Y:S05]  /*9190*/  @!P0 BRA `(.L_x_20) ;  /* 0xfffffffc00f08947 */ /* 0x002fea000383ffff */
[----:B------:R-:W-:Y:S05]  /*91a0*/  BRA `(.L_x_140) ;  /* 0xffffff8400587947 */ /* 0x000fea000383ffff */
.L_x_23:
[----:B-1----:R-:W-:-:S07]  /*91b0*/  MOV R2, UR33 ;  /* 0x0000002100027c02 */ /* 0x002fce0008000f00 */
.L_x_141:
[----:B-1----:R1:W2:Y:S02]  /*91c0*/  SYNCS.PHASECHK.TRANS64.TRYWAIT P0, [R2+URZ+0x60], R4 ;  /* 0x00006004020075a7 */ /* 0x0022a400080011ff */
[----:B--2---:R-:W-:Y:S05]  /*91d0*/  @!P0 NANOSLEEP.SYNCS 0x989680 ;  /* 0x009896800000895d */ /* 0x004fea0003900000 */
[----:B------:R-:W2:Y:S02]  /*91e0*/  @!P0 SYNCS.PHASECHK.TRANS64 P0, [R2+URZ+0x60], R4 ;  /* 0x00006004020085a7 */ /* 0x000ea400080010ff */
[----:B--2---:R-:W-:Y:S05]  /*91f0*/  @!P0 BRA `(.L_x_141) ;  /* 0xfffffffc00f08947 */ /* 0x004fea000383ffff */
[----:B------:R-:W-:Y:S05]  /*9200*/  BRA `(.L_x_22) ;  /* 0xffffff8400a87947 */ /* 0x000fea000383ffff */
.L_x_29:
[----:B-1----:R-:W-:-:S07]  /*9210*/  MOV R2, UR17 ;  /* 0x0000001100027c02 */ /* 0x002fce0008000f00 */
.L_x_142:
[----:B-1----:R1:W2:Y:S02]  /*9220*/  SYNCS.PHASECHK.TRANS64.TRYWAIT P0, [R2+URZ+0x60], R4 ;  /* 0x00006004020075a7 */ /* 0x0022a400080011ff */
[----:B--2---:R-:W-:Y:S05]  /*9230*/  @!P0 NANOSLEEP.SYNCS 0x989680 ;  /* 0x009896800000895d */ /* 0x004fea0003900000 */
[----:B------:R-:W2:Y:S02]  /*9240*/  @!P0 SYNCS.PHASECHK.TRANS64 P0, [R2+URZ+0x60], R4 ;  /* 0x00006004020085a7 */ /* 0x000ea400080010ff */
[----:B--2---:R-:W-:Y:S05]  /*9250*/  @!P0 BRA `(.L_x_142) ;  /* 0xfffffffc00f08947 */ /* 0x004fea000383ffff */
[----:B------:R-:W-:Y:S05]  /*9260*/  BRA `(.L_x_28) ;  /* 0xffffff88004c7947 */ /* 0x000fea000383ffff */
.L_x_33:
[----:B-1----:R1:W2:Y:S02]  /*9270*/  SYNCS.PHASECHK.TRANS64.TRYWAIT P0, [R2+URZ+0x110], R3 ;  /* 0x00011003020075a7 */ /* 0x0022a400080011ff */
[----:B--2---:R-:W-:Y:S05]  /*9280*/  @!P0 NANOSLEEP.SYNCS 0x989680 ;  /* 0x009896800000895d */ /* 0x004fea0003900000 */
[----:B------:R-:W2:Y:S02]  /*9290*/  @!P0 SYNCS.PHASECHK.TRANS64 P0, [R2+URZ+0x110], R3 ;  /* 0x00011003020085a7 */ /* 0x000ea400080010ff */
[----:B--2---:R-:W-:Y:S05]  /*92a0*/  @!P0 BRA `(.L_x_33) ;  /* 0xfffffffc00f08947 */ /* 0x004fea000383ffff */
[----:B------:R-:W-:Y:S05]  /*92b0*/  BRA `(.L_x_143) ;  /* 0xffffff8800d87947 */ /* 0x000fea000383ffff */
.L_x_37:
[----:B----4-:R-:W-:-:S07]  /*92c0*/  MOV R0, UR5 ;  /* 0x0000000500007c02 */ /* 0x010fce0008000f00 */
.L_x_144:
[----:B-1----:R1:W2:Y:S02]  /*92d0*/  SYNCS.PHASECHK.TRANS64.TRYWAIT P0, [R0+URZ], R2 ;  /* 0x00000002000075a7 */ /* 0x0022a400080011ff */
[----:B--2---:R-:W-:Y:S05]  /*92e0*/  @!P0 NANOSLEEP.SYNCS 0x989680 ;  /* 0x009896800000895d */ /* 0x004fea0003900000 */
[----:B------:R-:W2:Y:S02]  /*92f0*/  @!P0 SYNCS.PHASECHK.TRANS64 P0, [R0+URZ], R2 ;  /* 0x00000002000085a7 */ /* 0x000ea400080010ff */
[----:B--2---:R-:W-:Y:S05]  /*9300*/  @!P0 BRA `(.L_x_144) ;  /* 0xfffffffc00f08947 */ /* 0x004fea000383ffff */
[----:B------:R-:W-:Y:S05]  /*9310*/  BRA `(.L_x_145) ;  /* 0xffffff9000487947 */ /* 0x000fea000383ffff */
.L_x_38:
[----:B----4-:R-:W-:-:S07]  /*9320*/  MOV R0, UR5 ;  /* 0x0000000500007c02 */ /* 0x010fce0008000f00 */
.L_x_146:
[----:B-1----:R1:W2:Y:S02]  /*9330*/  SYNCS.PHASECHK.TRANS64.TRYWAIT P0, [R0+URZ], R3 ;  /* 0x00000003000075a7 */ /* 0x0022a400080011ff */
[----:B--2---:R-:W-:Y:S05]  /*9340*/  @!P0 NANOSLEEP.SYNCS 0x989680 ;  /* 0x009896800000895d */ /* 0x004fea0003900000 */
[----:B------:R-:W2:Y:S02]  /*9350*/  @!P0 SYNCS.PHASECHK.TRANS64 P0, [R0+URZ], R3 ;  /* 0x00000003000085a7 */ /* 0x000ea400080010ff */
[----:B--2---:R-:W-:Y:S05]  /*9360*/  @!P0 BRA `(.L_x_146) ;  /* 0xfffffffc00f08947 */ /* 0x004fea000383ffff */
[----:B------:R-:W-:Y:S05]  /*9370*/  BRA `(.L_x_147) ;  /* 0xffffff9000547947 */ /* 0x000fea000383ffff */
.L_x_39:
[----:B----4-:R-:W-:-:S07]  /*9380*/  MOV R0, UR5 ;  /* 0x0000000500007c02 */ /* 0x010fce0008000f00 */
.L_x_148:
[----:B-1----:R1:W2:Y:S02]  /*9390*/  SYNCS.PHASECHK.TRANS64.TRYWAIT P0, [R0+URZ], R3 ;  /* 0x00000003000075a7 */ /* 0x0022a400080011ff */
[----:B--2---:R-:W-:Y:S05]  /*93a0*/  @!P0 NANOSLEEP.SYNCS 0x989680 ;  /* 0x009896800000895d */ /* 0x004fea0003900000 */
[----:B------:R-:W2:Y:S02]  /*93b0*/  @!P0 SYNCS.PHASECHK.TRANS64 P0, [R0+URZ], R3 ;  /* 0x00000003000085a7 */ /* 0x000ea400080010ff */
[----:B--2---:R-:W-:Y:S05]  /*93c0*/  @!P0 BRA `(.L_x_148) ;  /* 0xfffffffc00f08947 */ /* 0x004fea000383ffff */
[----:B------:R-:W-:Y:S05]  /*93d0*/  BRA `(.L_x_149) ;  /* 0xffffff9000607947 */ /* 0x000fea000383ffff */
.L_x_40:
[----:B----4-:R-:W-:-:S07]  /*93e0*/  MOV R0, UR5 ;  /* 0x0000000500007c02 */ /* 0x010fce0008000f00 */
.L_x_150:
[----:B-1----:R1:W2:Y:S02]  /*93f0*/  SYNCS.PHASECHK.TRANS64.TRYWAIT P0, [R0+URZ], R3 ;  /* 0x00000003000075a7 */ /* 0x0022a400080011ff */
[----:B--2---:R-:W-:Y:S05]  /*9400*/  @!P0 NANOSLEEP.SYNCS 0x989680 ;  /* 0x009896800000895d */ /* 0x004fea0003900000 */
[----:B------:R-:W2:Y:S02]  /*9410*/  @!P0 SYNCS.PHASECHK.TRANS64 P0, [R0+URZ], R3 ;  /* 0x00000003000085a7 */ /* 0x000ea400080010ff */
[----:B--2---:R-:W-:Y:S05]  /*9420*/  @!P0 BRA `(.L_x_150) ;  /* 0xfffffffc00f08947 */ /* 0x004fea000383ffff */
[----:B------:R-:W-:Y:S05]  /*9430*/  BRA `(.L_x_151) ;  /* 0xffffff90006c7947 */ /* 0x000fea000383ffff */
.L_x_41:
[----:B----4-:R-:W-:-:S07]  /*9440*/  MOV R0, UR5 ;  /* 0x0000000500007c02 */ /* 0x010fce0008000f00 */
.L_x_152:
[----:B-1----:R1:W2:Y:S02]  /*9450*/  SYNCS.PHASECHK.TRANS64.TRYWAIT P0, [R0+URZ], R3 ;  /* 0x00000003000075a7 */ /* 0x0022a400080011ff */
[----:B--2---:R-:W-:Y:S05]  /*9460*/  @!P0 NANOSLEEP.SYNCS 0x989680 ;  /* 0x009896800000895d */ /* 0x004fea0003900000 */
[----:B------:R-:W2:Y:S02]  /*9470*/  @!P0 SYNCS.PHASECHK.TRANS64 P0, [R0+URZ], R3 ;  /* 0x00000003000085a7 */ /* 0x000ea400080010ff */
[----:B--2---:R-:W-:Y:S05]  /*9480*/  @!P0 BRA `(.L_x_152) ;  /* 0xfffffffc00f08947 */ /* 0x004fea000383ffff */
[----:B------:R-:W-:Y:S05]  /*9490*/  BRA `(.L_x_153) ;  /* 0xffffff9000787947 */ /* 0x000fea000383ffff */
.L_x_42:
[----:B----4-:R-:W-:-:S07]  /*94a0*/  MOV R0, UR5 ;  /* 0x0000000500007c02 */ /* 0x010fce0008000f00 */
.L_x_154:
[----:B-1----:R1:W2:Y:S02]  /*94b0*/  SYNCS.PHASECHK.TRANS64.TRYWAIT P0, [R0+URZ], R3 ;  /* 0x00000003000075a7 */ /* 0x0022a400080011ff */
[----:B--2---:R-:W-:Y:S05]  /*94c0*/  @!P0 NANOSLEEP.SYNCS 0x989680 ;  /* 0x009896800000895d */ /* 0x004fea0003900000 */
[----:B------:R-:W2:Y:S02]  /*94d0*/  @!P0 SYNCS.PHASECHK.TRANS64 P0, [R0+URZ], R3 ;  /* 0x00000003000085a7 */ /* 0x000ea400080010ff */
[----:B--2---:R-:W-:Y:S05]  /*94e0*/  @!P0 BRA `(.L_x_154) ;  /* 0xfffffffc00f08947 */ /* 0x004fea000383ffff */
[----:B------:R-:W-:Y:S05]  /*94f0*/  BRA `(.L_x_155) ;  /* 0xffffff9000847947 */ /* 0x000fea000383ffff */
.L_x_43:
[----:B----4-:R-:W-:-:S07]  /*9500*/  MOV R0, UR5 ;  /* 0x0000000500007c02 */ /* 0x010fce0008000f00 */
.L_x_156:
[----:B-1----:R1:W2:Y:S02]  /*9510*/  SYNCS.PHASECHK.TRANS64.TRYWAIT P0, [R0+URZ], R3 ;  /* 0x00000003000075a7 */ /* 0x0022a400080011ff */
[----:B--2---:R-:W-:Y:S05]  /*9520*/  @!P0 NANOSLEEP.SYNCS 0x989680 ;  /* 0x009896800000895d */ /* 0x004fea0003900000 */
[----:B------:R-:W2:Y:S02]  /*9530*/  @!P0 SYNCS.PHASECHK.TRANS64 P0, [R0+URZ], R3 ;  /* 0x00000003000085a7 */ /* 0x000ea400080010ff */
[----:B--2---:R-:W-:Y:S05]  /*9540*/  @!P0 BRA `(.L_x_156) ;  /* 0xfffffffc00f08947 */ /* 0x004fea000383ffff */
[----:B------:R-:W-:Y:S05]  /*9550*/  BRA `(.L_x_157) ;  /* 0xffffff9000907947 */ /* 0x000fea000383ffff */
.L_x_44:
[----:B----4-:R-:W-:-:S07]  /*9560*/  MOV R0, UR5 ;  /* 0x0000000500007c02 */ /* 0x010fce0008000f00 */
.L_x_158:
[----:B-1----:R1:W2:Y:S02]  /*9570*/  SYNCS.PHASECHK.TRANS64.TRYWAIT P0, [R0+URZ], R3 ;  /* 0x00000003000075a7 */ /* 0x0022a400080011ff */
[----:B--2---:R-:W-:Y:S05]  /*9580*/  @!P0 NANOSLEEP.SYNCS 0x989680 ;  /* 0x009896800000895d */ /* 0x004fea0003900000 */
[----:B------:R-:W2:Y:S02]  /*9590*/  @!P0 SYNCS.PHASECHK.TRANS64 P0, [R0+URZ], R3 ;  /* 0x00000003000085a7 */ /* 0x000ea400080010ff */
[----:B--2---:R-:W-:Y:S05]  /*95a0*/  @!P0 BRA `(.L_x_158) ;  /* 0xfffffffc00f08947 */ /* 0x004fea000383ffff */
[----:B------:R-:W-:Y:S05]  /*95b0*/  BRA `(.L_x_159) ;  /* 0xffffff90009c7947 */ /* 0x000fea000383ffff */
.L_x_45:
[----:B----4-:R-:W-:-:S07]  /*95c0*/  MOV R0, UR5 ;  /* 0x0000000500007c02 */ /* 0x010fce0008000f00 */
.L_x_160:
[----:B-1----:R1:W2:Y:S02]  /*95d0*/  SYNCS.PHASECHK.TRANS64.TRYWAIT P0, [R0+URZ], R3 ;  /* 0x00000003000075a7 */ /* 0x0022a400080011ff */
[----:B--2---:R-:W-:Y:S05]  /*95e0*/  @!P0 NANOSLEEP.SYNCS 0x989680 ;  /* 0x009896800000895d */ /* 0x004fea0003900000 */
[----:B------:R-:W2:Y:S02]  /*95f0*/  @!P0 SYNCS.PHASECHK.TRANS64 P0, [R0+URZ], R3 ;  /* 0x00000003000085a7 */ /* 0x000ea400080010ff */
[----:B--2---:R-:W-:Y:S05]  /*9600*/  @!P0 BRA `(.L_x_160) ;  /* 0xfffffffc00f08947 */ /* 0x004fea000383ffff */
[----:B------:R-:W-:Y:S05]  /*9610*/  BRA `(.L_x_161) ;  /* 0xffffff9000a87947 */ /* 0x000fea000383ffff */
.L_x_46:
[----:B----4-:R-:W-:-:S07]  /*9620*/  MOV R0, UR5 ;  /* 0x0000000500007c02 */ /* 0x010fce0008000f00 */
.L_x_162:
[----:B-1----:R1:W2:Y:S02]  /*9630*/  SYNCS.PHASECHK.TRANS64.TRYWAIT P0, [R0+URZ], R3 ;  /* 0x00000003000075a7 */ /* 0x0022a400080011ff */
[----:B--2---:R-:W-:Y:S05]  /*9640*/  @!P0 NANOSLEEP.SYNCS 0x989680 ;  /* 0x009896800000895d */ /* 0x004fea0003900000 */
[----:B------:R-:W2:Y:S02]  /*9650*/  @!P0 SYNCS.PHASECHK.TRANS64 P0, [R0+URZ], R3 ;  /* 0x00000003000085a7 */ /* 0x000ea400080010ff */
[----:B--2---:R-:W-:Y:S05]  /*9660*/  @!P0 BRA `(.L_x_162) ;  /* 0xfffffffc00f08947 */ /* 0x004fea000383ffff */
[----:B------:R-:W-:Y:S05]  /*9670*/  BRA `(.L_x_163) ;  /* 0xffffff9000b47947 */ /* 0x000fea000383ffff */
.L_x_47:
[----:B----4-:R-:W-:-:S07]  /*9680*/  MOV R0, UR5 ;  /* 0x0000000500007c02 */ /* 0x010fce0008000f00 */
.L_x_164:
[----:B-1----:R1:W2:Y:S02]  /*9690*/  SYNCS.PHASECHK.TRANS64.TRYWAIT P0, [R0+URZ], R3 ;  /* 0x00000003000075a7 */ /* 0x0022a400080011ff */
[----:B--2---:R-:W-:Y:S05]  /*96a0*/  @!P0 NANOSLEEP.SYNCS 0x989680 ;  /* 0x009896800000895d */ /* 0x004fea0003900000 */
[----:B------:R-:W2:Y:S02]  /*96b0*/  @!P0 SYNCS.PHASECHK.TRANS64 P0, [R0+URZ], R3 ;  /* 0x00000003000085a7 */ /* 0x000ea400080010ff */
[----:B--2---:R-:W-:Y:S05]  /*96c0*/  @!P0 BRA `(.L_x_164) ;  /* 0xfffffffc00f08947 */ /* 0x004fea000383ffff */
[----:B------:R-:W-:Y:S05]  /*96d0*/  BRA `(.L_x_165) ;  /* 0xffffff9000c07947 */ /* 0x000fea000383ffff */
.L_x_50:
[----:B-1----:R1:W2:Y:S02]  /*96e0*/  SYNCS.PHASECHK.TRANS64.TRYWAIT P0, [R0+URZ+0x170], R4 ;  /* 0x00017004000075a7 */ /* 0x0022a400080011ff */
[----:B--2---:R-:W-:Y:S05]  /*96f0*/  @!P0 NANOSLEEP.SYNCS 0x989680 ;  /* 0x009896800000895d */ /* 0x004fea0003900000 */
[----:B------:R-:W2:Y:S02]  /*9700*/  @!P0 SYNCS.PHASECHK.TRANS64 P0, [R0+URZ+0x170], R4 ;  /* 0x00017004000085a7 */ /* 0x000ea400080010ff */
[----:B--2---:R-:W-:Y:S05]  /*9710*/  @!P0 BRA `(.L_x_50) ;  /* 0xfffffffc00f08947 */ /* 0x004fea000383ffff */
[----:B------:R-:W-:Y:S05]  /*9720*/  BRA `(.L_x_166) ;  /* 0xffffff94001c7947 */ /* 0x000fea000383ffff */
.L_x_51:
[----:B------:R-:W-:-:S07]  /*9730*/  MOV R0, UR5 ;  /* 0x0000000500007c02 */ /* 0x000fce0008000f00 */
.L_x_167:
[----:B-1----:R1:W2:Y:S02]  /*9740*/  SYNCS.PHASECHK.TRANS64.TRYWAIT P0, [R0+URZ+0x120], R5 ;  /* 0x00012005000075a7 */ /* 0x0022a400080011ff */
[----:B--2---:R-:W-:Y:S05]  /*9750*/  @!P0 NANOSLEEP.SYNCS 0x989680 ;  /* 0x009896800000895d */ /* 0x004fea0003900000 */
[----:B------:R-:W2:Y:S02]  /*9760*/  @!P0 SYNCS.PHASECHK.TRANS64 P0, [R0+URZ+0x120], R5 ;  /* 0x00012005000085a7 */ /* 0x000ea400080010ff */
[----:B--2---:R-:W-:Y:S05]  /*9770*/  @!P0 BRA `(.L_x_167) ;  /* 0xfffffffc00f08947 */ /* 0x004fea000383ffff */
[----:B------:R-:W-:Y:S05]  /*9780*/  BRA `(.L_x_168) ;  /* 0xffffff94002c7947 */ /* 0x000fea000383ffff */
.L_x_52:
[----:B-1----:R1:W2:Y:S02]  /*9790*/  SYNCS.PHASECHK.TRANS64.TRYWAIT P1, [R0+URZ+0x110], R4 ;  /* 0x00011004000075a7 */ /* 0x0022a400080211ff */
[----:B--2---:R-:W-:Y:S05]  /*97a0*/  @!P1 NANOSLEEP.SYNCS 0x989680 ;  /* 0x009896800000995d */ /* 0x004fea0003900000 */
[----:B------:R-:W2:Y:S02]  /*97b0*/  @!P1 SYNCS.PHASECHK.TRANS64 P1, [R0+URZ+0x110], R4 ;  /* 0x00011004000095a7 */ /* 0x000ea400080210ff */
[----:B--2---:R-:W-:Y:S05]  /*97c0*/  @!P1 BRA `(.L_x_52) ;  /* 0xfffffffc00f09947 */ /* 0x004fea000383ffff */
[----:B------:R-:W-:Y:S05]  /*97d0*/  BRA `(.L_x_169) ;  /* 0xffffff94005c7947 */ /* 0x000fea000383ffff */
.L_x_55:
[----:B------:R-:W-:-:S07]  /*97e0*/  MOV R0, UR5 ;  /* 0x0000000500007c02 */ /* 0x000fce0008000f00 */
.L_x_170:
[----:B-1----:R1:W2:Y:S02]  /*97f0*/  SYNCS.PHASECHK.TRANS64.TRYWAIT P0, [R0+URZ+0x120], R2 ;  /* 0x00012002000075a7 */ /* 0x0022a400080011ff */
[----:B--2---:R-:W-:Y:S05]  /*9800*/  @!P0 NANOSLEEP.SYNCS 0x989680 ;  /* 0x009896800000895d */ /* 0x004fea0003900000 */
[----:B------:R-:W2:Y:S02]  /*9810*/  @!P0 SYNCS.PHASECHK.TRANS64 P0, [R0+URZ+0x120], R2 ;  /* 0x00012002000085a7 */ /* 0x000ea400080010ff */
[----:B--2---:R-:W-:Y:S05]  /*9820*/  @!P0 BRA `(.L_x_170) ;  /* 0xfffffffc00f08947 */ /* 0x004fea000383ffff */
[----:B------:R-:W-:Y:S05]  /*9830*/  BRA `(.L_x_54) ;  /* 0xffffff9400b07947 */ /* 0x000fea000383ffff */
.L_x_62:
[----:B-1----:R1:W2:Y:S02]  /*9840*/  SYNCS.PHASECHK.TRANS64.TRYWAIT P1, [R0+URZ+0x110], R2 ;  /* 0x00011002000075a7 */ /* 0x0022a400080211ff */
[----:B--2---:R-:W-:Y:S05]  /*9850*/  @!P1 NANOSLEEP.SYNCS 0x989680 ;  /* 0x009896800000995d */ /* 0x004fea0003900000 */
[----:B------:R-:W2:Y:S02]  /*9860*/  @!P1 SYNCS.PHASECHK.TRANS64 P1, [R0+URZ+0x110], R2 ;  /* 0x00011002000095a7 */ /* 0x000ea400080210ff */
[----:B--2---:R-:W-:Y:S05]  /*9870*/  @!P1 BRA `(.L_x_62) ;  /* 0xfffffffc00f09947 */ /* 0x004fea000383ffff */
[----:B------:R-:W-:Y:S05]  /*9880*/  BRA `(.L_x_171) ;  /* 0xffffff9c00107947 */ /* 0x000fea000383ffff */
.L_x_63:
[----:B------:R-:W-:-:S07]  /*9890*/  MOV R2, UR8 ;  /* 0x0000000800027c02 */ /* 0x000fce0008000f00 */
.L_x_172:
[----:B-1----:R1:W2:Y:S02]  /*98a0*/  SYNCS.PHASECHK.TRANS64.TRYWAIT P0, [R2+URZ+0x150], R0 ;  /* 0x00015000020075a7 */ /* 0x0022a400080011ff */
[----:B--2---:R-:W-:Y:S05]  /*98b0*/  @!P0 NANOSLEEP.SYNCS 0x989680 ;  /* 0x009896800000895d */ /* 0x004fea0003900000 */
[----:B------:R-:W2:Y:S02]  /*98c0*/  @!P0 SYNCS.PHASECHK.TRANS64 P0, [R2+URZ+0x150], R0 ;  /* 0x00015000020085a7 */ /* 0x000ea400080010ff */
[----:B--2---:R-:W-:Y:S05]  /*98d0*/  @!P0 BRA `(.L_x_172) ;  /* 0xfffffffc00f08947 */ /* 0x004fea000383ffff */
[----:B------:R-:W-:Y:S05]  /*98e0*/  BRA `(.L_x_173) ;  /* 0xffffff9c00487947 */ /* 0x000fea000383ffff */
.L_x_66:
[----:B------:R-:W-:Y:S07]  /*98f0*/  MOV R0, UR7 ;  /* 0x0000000700007c02 */ /* 0x000fee0008000f00 */
.L_x_174:
[----:B-1----:R1:W2:Y:S02]  /*9900*/  SYNCS.PHASECHK.TRANS64.TRYWAIT P0, [R0+URZ], R2 ;  /* 0x00000002000075a7 */ /* 0x0022a400080011ff */
[----:B--2---:R-:W-:Y:S05]  /*9910*/  @!P0 NANOSLEEP.SYNCS 0x989680 ;  /* 0x009896800000895d */ /* 0x004fea0003900000 */
[----:B------:R-:W2:Y:S02]  /*9920*/  @!P0 SYNCS.PHASECHK.TRANS64 P0, [R0+URZ], R2 ;  /* 0x00000002000085a7 */ /* 0x000ea400080010ff */
[----:B--2---:R-:W-:Y:S05]  /*9930*/  @!P0 BRA `(.L_x_174) ;  /* 0xfffffffc00f08947 */ /* 0x004fea000383ffff */
[----:B------:R-:W-:Y:S05]  /*9940*/  BRA `(.L_x_65) ;  /* 0xffffff9c00647947 */ /* 0x000fea000383ffff */
.L_x_69:
[----:B------:R-:W-:-:S07]  /*9950*/  MOV R0, UR5 ;  /* 0x0000000500007c02 */ /* 0x000fce0008000f00 */
.L_x_175:
[----:B--2---:R2:W3:Y:S02]  /*9960*/  SYNCS.PHASECHK.TRANS64.TRYWAIT P0, [R0+URZ], R2 ;  /* 0x00000002000075a7 */ /* 0x0044e400080011ff */
[----:B---3--:R-:W-:Y:S05]  /*9970*/  @!P0 NANOSLEEP.SYNCS 0x989680 ;  /* 0x009896800000895d */ /* 0x008fea0003900000 */
[----:B------:R-:W3:Y:S02]  /*9980*/  @!P0 SYNCS.PHASECHK.TRANS64 P0, [R0+URZ], R2 ;  /* 0x00000002000085a7 */ /* 0x000ee400080010ff */
[----:B---3--:R-:W-:Y:S05]  /*9990*/  @!P0 BRA `(.L_x_175) ;  /* 0xfffffffc00f08947 */ /* 0x008fea000383ffff */
[----:B------:R-:W-:Y:S05]  /*99a0*/  BRA `(.L_x_176) ;  /* 0xffffffa000187947 */ /* 0x000fea000383ffff */
.L_x_70:
[----:B------:R-:W-:-:S07]  /*99b0*/  MOV R0, UR5 ;  /* 0x0000000500007c02 */ /* 0x000fce0008000f00 */
.L_x_177:
[----:B-1----:R1:W2:Y:S02]  /*99c0*/  SYNCS.PHASECHK.TRANS64.TRYWAIT P0, [R0+URZ], R3 ;  /* 0x00000003000075a7 */ /* 0x0022a400080011ff */
[----:B--2---:R-:W-:Y:S05]  /*99d0*/  @!P0 NANOSLEEP.SYNCS 0x989680 ;  /* 0x009896800000895d */ /* 0x004fea0003900000 */
[----:B------:R-:W2:Y:S02]  /*99e0*/  @!P0 SYNCS.PHASECHK.TRANS64 P0, [R0+URZ], R3 ;  /* 0x00000003000085a7 */ /* 0x000ea400080010ff */
[----:B--2---:R-:W-:Y:S05]  /*99f0*/  @!P0 BRA `(.L_x_177) ;  /* 0xfffffffc00f08947 */ /* 0x004fea000383ffff */
[----:B------:R-:W-:Y:S05]  /*9a00*/  BRA `(.L_x_178) ;  /* 0xffffffa000247947 */ /* 0x000fea000383ffff */
.L_x_71:
[----:B------:R-:W-:-:S07]  /*9a10*/  MOV R0, UR5 ;  /* 0x0000000500007c02 */ /* 0x000fce0008000f00 */
.L_x_179:
[----:B-1----:R1:W2:Y:S02]  /*9a20*/  SYNCS.PHASECHK.TRANS64.TRYWAIT P0, [R0+URZ], R3 ;  /* 0x00000003000075a7 */ /* 0x0022a400080011ff */
[----:B--2---:R-:W-:Y:S05]  /*9a30*/  @!P0 NANOSLEEP.SYNCS 0x989680 ;  /* 0x009896800000895d */ /* 0x004fea0003900000 */
[----:B------:R-:W2:Y:S02]  /*9a40*/  @!P0 SYNCS.PHASECHK.TRANS64 P0, [R0+URZ], R3 ;  /* 0x00000003000085a7 */ /* 0x000ea400080010ff */
[----:B--2---:R-:W-:Y:S05]  /*9a50*/  @!P0 BRA `(.L_x_179) ;  /* 0xfffffffc00f08947 */ /* 0x004fea000383ffff */
[----:B------:R-:W-:Y:S05]  /*9a60*/  BRA `(.L_x_180) ;  /* 0xffffffa000307947 */ /* 0x000fea000383ffff */
.L_x_72:
[----:B-1----:R-:W-:-:S07]  /*9a70*/  MOV R0, UR7 ;  /* 0x0000000700007c02 */ /* 0x002fce0008000f00 */
.L_x_181:
[----:B-1----:R1:W2:Y:S02]  /*9a80*/  SYNCS.PHASECHK.TRANS64.TRYWAIT P0, [R0+URZ], R2 ;  /* 0x00000002000075a7 */ /* 0x0022a400080011ff */
[----:B--2---:R-:W-:Y:S05]  /*9a90*/  @!P0 NANOSLEEP.SYNCS 0x989680 ;  /* 0x009896800000895d */ /* 0x004fea0003900000 */
[----:B------:R-:W2:Y:S02]  /*9aa0*/  @!P0 SYNCS.PHASECHK.TRANS64 P0, [R0+URZ], R2 ;  /* 0x00000002000085a7 */ /* 0x000ea400080010ff */
[----:B--2---:R-:W-:Y:S05]  /*9ab0*/  @!P0 BRA `(.L_x_181) ;  /* 0xfffffffc00f08947 */ /* 0x004fea000383ffff */
[----:B------:R-:W-:Y:S05]  /*9ac0*/  BRA `(.L_x_182) ;  /* 0xffffffa0003c7947 */ /* 0x000fea000383ffff */
.L_x_77:
[----:B--2---:R2:W3:Y:S02]  /*9ad0*/  SYNCS.PHASECHK.TRANS64.TRYWAIT P0, [R0+URZ+0x110], R2 ;  /* 0x00011002000075a7 */ /* 0x0044e400080011ff */
[----:B---3--:R-:W-:Y:S05]  /*9ae0*/  @!P0 NANOSLEEP.SYNCS 0x989680 ;  /* 0x009896800000895d */ /* 0x008fea0003900000 */
[----:B------:R-:W3:Y:S02]  /*9af0*/  @!P0 SYNCS.PHASECHK.TRANS64 P0, [R0+URZ+0x110], R2 ;  /* 0x00011002000085a7 */ /* 0x000ee400080010ff */
[----:B---3--:R-:W-:Y:S05]  /*9b00*/  @!P0 BRA `(.L_x_77) ;  /* 0xfffffffc00f08947 */ /* 0x008fea000383ffff */
[----:B------:R-:W-:Y:S05]  /*9b10*/  BRA `(.L_x_183) ;  /* 0xffffffa400487947 */ /* 0x000fea000383ffff */
.L_x_80:
[----:B------:R-:W-:Y:S07]  /*9b20*/  MOV R0, UR7 ;  /* 0x0000000700007c02 */ /* 0x000fee0008000f00 */
.L_x_184:
[----:B--2---:R2:W3:Y:S02]  /*9b30*/  SYNCS.PHASECHK.TRANS64.TRYWAIT P0, [R0+URZ+0x108], R2 ;  /* 0x00010802000075a7 */ /* 0x0044e400080011ff */
[----:B---3--:R-:W-:Y:S05]  /*9b40*/  @!P0 NANOSLEEP.SYNCS 0x989680 ;  /* 0x009896800000895d */ /* 0x008fea0003900000 */
[----:B------:R-:W3:Y:S02]  /*9b50*/  @!P0 SYNCS.PHASECHK.TRANS64 P0, [R0+URZ+0x108], R2 ;  /* 0x00010802000085a7 */ /* 0x000ee400080010ff */
[----:B---3--:R-:W-:Y:S05]  /*9b60*/  @!P0 BRA `(.L_x_184) ;  /* 0xfffffffc00f08947 */ /* 0x008fea000383ffff */
[----:B------:R-:W-:Y:S05]  /*9b70*/  BRA `(.L_x_79) ;  /* 0xffffffa800287947 */ /* 0x000fea000383ffff */
.L_x_83:
[----:B------:R-:W-:Y:S07]  /*9b80*/  MOV R0, UR7 ;  /* 0x0000000700007c02 */ /* 0x000fee0008000f00 */
.L_x_185:
[----:B-1----:R1:W2:Y:S02]  /*9b90*/  SYNCS.PHASECHK.TRANS64.TRYWAIT P0, [R0+URZ+0xe0], R14 ;  /* 0x0000e00e000075a7 */ /* 0x0022a400080011ff */
[----:B--2---:R-:W-:Y:S05]  /*9ba0*/  @!P0 NANOSLEEP.SYNCS 0x989680 ;  /* 0x009896800000895d */ /* 0x004fea0003900000 */
[----:B------:R-:W2:Y:S02]  /*9bb0*/  @!P0 SYNCS.PHASECHK.TRANS64 P0, [R0+URZ+0xe0], R14 ;  /* 0x0000e00e000085a7 */ /* 0x000ea400080010ff */
[----:B--2---:R-:W-:Y:S05]  /*9bc0*/  @!P0 BRA `(.L_x_185) ;  /* 0xfffffffc00f08947 */ /* 0x004fea000383ffff */
[----:B------:R-:W-:Y:S05]  /*9bd0*/  BRA `(.L_x_186) ;  /* 0xffffffa800a07947 */ /* 0x000fea000383ffff */
.L_x_84:
[----:B------:R-:W-:Y:S07]  /*9be0*/  MOV R0, UR7 ;  /* 0x0000000700007c02 */ /* 0x000fee0008000f00 */
.L_x_187:
[----:B-1----:R1:W2:Y:S02]  /*9bf0*/  SYNCS.PHASECHK.TRANS64.TRYWAIT P0, [R0+URZ+0xe8], R14 ;  /* 0x0000e80e000075a7 */ /* 0x0022a400080011ff */
[----:B--2---:R-:W-:Y:S05]  /*9c00*/  @!P0 NANOSLEEP.SYNCS 0x989680 ;  /* 0x009896800000895d */ /* 0x004fea0003900000 */
[----:B------:R-:W2:Y:S02]  /*9c10*/  @!P0 SYNCS.PHASECHK.TRANS64 P0, [R0+URZ+0xe8], R14 ;  /* 0x0000e80e000085a7 */ /* 0x000ea400080010ff */
[----:B--2---:R-:W-:Y:S05]  /*9c20*/  @!P0 BRA `(.L_x_187) ;  /* 0xfffffffc00f08947 */ /* 0x004fea000383ffff */
[----:B------:R-:W-:Y:S05]  /*9c30*/  BRA `(.L_x_188) ;  /* 0xffffffa800d87947 */ /* 0x000fea000383ffff */
.L_x_85:
[----:B------:R-:W-:Y:S07]  /*9c40*/  MOV R0, UR7 ;  /* 0x0000000700007c02 */ /* 0x000fee0008000f00 */
.L_x_189:
[----:B-1----:R1:W2:Y:S02]  /*9c50*/  SYNCS.PHASECHK.TRANS64.TRYWAIT P0, [R0+URZ+0xf0], R14 ;  /* 0x0000f00e000075a7 */ /* 0x0022a400080011ff */
[----:B--2---:R-:W-:Y:S05]  /*9c60*/  @!P0 NANOSLEEP.SYNCS 0x989680 ;  /* 0x009896800000895d */ /* 0x004fea0003900000 */
[----:B------:R-:W2:Y:S02]  /*9c70*/  @!P0 SYNCS.PHASECHK.TRANS64 P0, [R0+URZ+0xf0], R14 ;  /* 0x0000f00e000085a7 */ /* 0x000ea400080010ff */
[----:B--2---:R-:W-:Y:S05]  /*9c80*/  @!P0 BRA `(.L_x_189) ;  /* 0xfffffffc00f08947 */ /* 0x004fea000383ffff */
[----:B------:R-:W-:Y:S05]  /*9c90*/  BRA `(.L_x_190) ;  /* 0xffffffac001c7947 */ /* 0x000fea000383ffff */
.L_x_86:
[----:B------:R-:W-:Y:S07]  /*9ca0*/  MOV R0, UR7 ;  /* 0x0000000700007c02 */ /* 0x000fee0008000f00 */
.L_x_191:
[----:B-1----:R1:W2:Y:S02]  /*9cb0*/  SYNCS.PHASECHK.TRANS64.TRYWAIT P0, [R0+URZ+0xf8], R14 ;  /* 0x0000f80e000075a7 */ /* 0x0022a400080011ff */
[----:B--2---:R-:W-:Y:S05]  /*9cc0*/  @!P0 NANOSLEEP.SYNCS 0x989680 ;  /* 0x009896800000895d */ /* 0x004fea0003900000 */
[----:B------:R-:W2:Y:S02]  /*9cd0*/  @!P0 SYNCS.PHASECHK.TRANS64 P0, [R0+URZ+0xf8], R14 ;  /* 0x0000f80e000085a7 */ /* 0x000ea400080010ff */
[----:B--2---:R-:W-:Y:S05]  /*9ce0*/  @!P0 BRA `(.L_x_191) ;  /* 0xfffffffc00f08947 */ /* 0x004fea000383ffff */
[----:B------:R-:W-:Y:S05]  /*9cf0*/  BRA `(.L_x_192) ;  /* 0xffffffac00a07947 */ /* 0x000fea000383ffff */
.L_x_88:
[----:B------:R-:W-:-:S07]  /*9d00*/  MOV R0, UR7 ;  /* 0x0000000700007c02 */ /* 0x000fce0008000f00 */
.L_x_193:
[----:B-1----:R1:W3:Y:S02]  /*9d10*/  SYNCS.PHASECHK.TRANS64.TRYWAIT P0, [R0+URZ+0xe0], R2 ;  /* 0x0000e002000075a7 */ /* 0x0022e400080011ff */
[----:B---3--:R-:W-:Y:S05]  /*9d20*/  @!P0 NANOSLEEP.SYNCS 0x989680 ;  /* 0x009896800000895d */ /* 0x008fea0003900000 */
[----:B------:R-:W3:Y:S02]  /*9d30*/  @!P0 SYNCS.PHASECHK.TRANS64 P0, [R0+URZ+0xe0], R2 ;  /* 0x0000e002000085a7 */ /* 0x000ee400080010ff */
[----:B---3--:R-:W-:Y:S05]  /*9d40*/  @!P0 BRA `(.L_x_193) ;  /* 0xfffffffc00f08947 */ /* 0x008fea000383ffff */
[----:B------:R-:W-:Y:S05]  /*9d50*/  BRA `(.L_x_194) ;  /* 0xffffffb000107947 */ /* 0x000fea000383ffff */
.L_x_89:
[----:B-1----:R-:W-:-:S07]  /*9d60*/  MOV R0, UR7 ;  /* 0x0000000700007c02 */ /* 0x002fce0008000f00 */
.L_x_195:
[----:B-1----:R1:W3:Y:S02]  /*9d70*/  SYNCS.PHASECHK.TRANS64.TRYWAIT P0, [R0+URZ+0xe8], R2 ;  /* 0x0000e802000075a7 */ /* 0x0022e400080011ff */
[----:B---3--:R-:W-:Y:S05]  /*9d80*/  @!P0 NANOSLEEP.SYNCS 0x989680 ;  /* 0x009896800000895d */ /* 0x008fea0003900000 */
[----:B------:R-:W3:Y:S02]  /*9d90*/  @!P0 SYNCS.PHASECHK.TRANS64 P0, [R0+URZ+0xe8], R2 ;  /* 0x0000e802000085a7 */ /* 0x000ee400080010ff */
[----:B---3--:R-:W-:Y:S05]  /*9da0*/  @!P0 BRA `(.L_x_195) ;  /* 0xfffffffc00f08947 */ /* 0x008fea000383ffff */
[----:B------:R-:W-:Y:S05]  /*9db0*/  BRA `(.L_x_196) ;  /* 0xffffffb000007947 */ /* 0x000fea000383ffff */
.L_x_90:
[----:B-1----:R-:W-:-:S07]  /*9dc0*/  MOV R0, UR7 ;  /* 0x0000000700007c02 */ /* 0x002fce0008000f00 */
.L_x_197:
[----:B-1----:R1:W3:Y:S02]  /*9dd0*/  SYNCS.PHASECHK.TRANS64.TRYWAIT P0, [R0+URZ+0xf0], R2 ;  /* 0x0000f002000075a7 */ /* 0x0022e400080011ff */
[----:B---3--:R-:W-:Y:S05]  /*9de0*/  @!P0 NANOSLEEP.SYNCS 0x989680 ;  /* 0x009896800000895d */ /* 0x008fea0003900000 */
[----:B------:R-:W3:Y:S02]  /*9df0*/  @!P0 SYNCS.PHASECHK.TRANS64 P0, [R0+URZ+0xf0], R2 ;  /* 0x0000f002000085a7 */ /* 0x000ee400080010ff */
[----:B---3--:R-:W-:Y:S05]  /*9e00*/  @!P0 BRA `(.L_x_197) ;  /* 0xfffffffc00f08947 */ /* 0x008fea000383ffff */
[----:B------:R-:W-:Y:S05]  /*9e10*/  BRA `(.L_x_198) ;  /* 0xffffffac00f07947 */ /* 0x000fea000383ffff */
.L_x_92:
[----:B--2---:R2:W4:Y:S02]  /*9e20*/  SYNCS.PHASECHK.TRANS64.TRYWAIT P0, [R0+URZ+0x110], R2 ;  /* 0x00011002000075a7 */ /* 0x00452400080011ff */
[----:B----4-:R-:W-:Y:S05]  /*9e30*/  @!P0 NANOSLEEP.SYNCS 0x989680 ;  /* 0x009896800000895d */ /* 0x010fea0003900000 */
[----:B------:R-:W4:Y:S02]  /*9e40*/  @!P0 SYNCS.PHASECHK.TRANS64 P0, [R0+URZ+0x110], R2 ;  /* 0x00011002000085a7 */ /* 0x000f2400080010ff */
[----:B----4-:R-:W-:Y:S05]  /*9e50*/  @!P0 BRA `(.L_x_92) ;  /* 0xfffffffc00f08947 */ /* 0x010fea000383ffff */
[----:B------:R-:W-:Y:S05]  /*9e60*/  BRA `(.L_x_199) ;  /* 0xffffffb000b87947 */ /* 0x000fea000383ffff */
.L_x_103:
[----:B-1----:R-:W-:Y:S04]  /*9e70*/  MOV R2, UR48 ;  /* 0x0000003000027c02 */ /* 0x002fe80008000f00 */
[----:B------:R1:W3:Y:S03]  /*9e80*/  SYNCS.PHASECHK.TRANS64.TRYWAIT P1, [R2+URZ+0xc0], R3 ;  /* 0x0000c003020075a7 */ /* 0x0002e600080211ff */
[----:B---3--:R-:W-:Y:S05]  /*9e90*/  @!P1 NANOSLEEP.SYNCS 0x989680 ;  /* 0x009896800000995d */ /* 0x008fea0003900000 */
[----:B------:R-:W3:Y:S02]  /*9ea0*/  @!P1 SYNCS.PHASECHK.TRANS64 P1, [R2+URZ+0xc0], R3 ;  /* 0x0000c003020095a7 */ /* 0x000ee400080210ff */
[----:B---3--:R-:W-:Y:S05]  /*9eb0*/  @!P1 BRA `(.L_x_103) ;  /* 0xfffffffc00ec9947 */ /* 0x008fea000383ffff */
[----:B------:R-:W-:Y:S05]  /*9ec0*/  BRA `(.L_x_102) ;  /* 0xffffffbc00c47947 */ /* 0x000fea000383ffff */
.L_x_105:
[----:B-1----:R1:W4:Y:S02]  /*9ed0*/  SYNCS.PHASECHK.TRANS64.TRYWAIT P0, [R64+URZ+0x130], R0 ;  /* 0x00013000400075a7 */ /* 0x00232400080011ff */
[----:B----4-:R-:W-:Y:S05]  /*9ee0*/  @!P0 NANOSLEEP.SYNCS 0x989680 ;  /* 0x009896800000895d */ /* 0x010fea0003900000 */
[----:B------:R-:W4:Y:S02]  /*9ef0*/  @!P0 SYNCS.PHASECHK.TRANS64 P0, [R64+URZ+0x130], R0 ;  /* 0x00013000400085a7 */ /* 0x000f2400080010ff */
[----:B----4-:R-:W-:Y:S05]  /*9f00*/  @!P0 BRA `(.L_x_105) ;  /* 0xfffffffc00f08947 */ /* 0x010fea000383ffff */
[----:B------:R-:W-:Y:S05]  /*9f10*/  BRA `(.L_x_104) ;  /* 0xffffffbc00ec7947 */ /* 0x000fea000383ffff */
.L_x_114:
[----:B--2---:R2:W4:Y:S02]  /*9f20*/  SYNCS.PHASECHK.TRANS64.TRYWAIT P0, [R2+URZ+0xc0], R0 ;  /* 0x0000c000020075a7 */ /* 0x00452400080011ff */
[----:B----4-:R-:W-:Y:S05]  /*9f30*/  @!P0 NANOSLEEP.SYNCS 0x989680 ;  /* 0x009896800000895d */ /* 0x010fea0003900000 */
[----:B------:R-:W4:Y:S02]  /*9f40*/  @!P0 SYNCS.PHASECHK.TRANS64 P0, [R2+URZ+0xc0], R0 ;  /* 0x0000c000020085a7 */ /* 0x000f2400080010ff */
[----:B----4-:R-:W-:Y:S05]  /*9f50*/  @!P0 BRA `(.L_x_114) ;  /* 0xfffffffc00f08947 */ /* 0x010fea000383ffff */
[----:B------:R-:W-:Y:S05]  /*9f60*/  BRA `(.L_x_113) ;  /* 0xffffffc800c87947 */ /* 0x000fea000383ffff */
.L_x_122:
[----:B--2---:R2:W4:Y:S02]  /*9f70*/  SYNCS.PHASECHK.TRANS64.TRYWAIT P0, [R0+URZ+0xc0], R6 ;  /* 0x0000c006000075a7 */ /* 0x00452400080011ff */
[----:B----4-:R-:W-:Y:S05]  /*9f80*/  @!P0 NANOSLEEP.SYNCS 0x989680 ;  /* 0x009896800000895d */ /* 0x010fea0003900000 */
[----:B------:R-:W4:Y:S02]  /*9f90*/  @!P0 SYNCS.PHASECHK.TRANS64 P0, [R0+URZ+0xc0], R6 ;  /* 0x0000c006000085a7 */ /* 0x000f2400080010ff */
[----:B----4-:R-:W-:Y:S05]  /*9fa0*/  @!P0 BRA `(.L_x_122) ;  /* 0xfffffffc00f08947 */ /* 0x010fea000383ffff */
[----:B------:R-:W-:Y:S05]  /*9fb0*/  BRA `(.L_x_121) ;  /* 0xffffffd400c87947 */ /* 0x000fea000383ffff */
.L_x_130:
[----:B--2---:R2:W4:Y:S02]  /*9fc0*/  SYNCS.PHASECHK.TRANS64.TRYWAIT P0, [R0+URZ+0xc0], R5 ;  /* 0x0000c005000075a7 */ /* 0x00452400080011ff */
[----:B----4-:R-:W-:Y:S05]  /*9fd0*/  @!P0 NANOSLEEP.SYNCS 0x989680 ;  /* 0x009896800000895d */ /* 0x010fea0003900000 */
[----:B------:R-:W4:Y:S02]  /*9fe0*/  @!P0 SYNCS.PHASECHK.TRANS64 P0, [R0+URZ+0xc0], R5 ;  /* 0x0000c005000085a7 */ /* 0x000f2400080010ff */
[----:B----4-:R-:W-:Y:S05]  /*9ff0*/  @!P0 BRA `(.L_x_130) ;  /* 0xfffffffc00f08947 */ /* 0x010fea000383ffff */
[----:B------:R-:W-:Y:S05]  /*a000*/  BRA `(.L_x_129) ;  /* 0xffffffe000c87947 */ /* 0x000fea000383ffff */
        .weak           $__internal_0_$__cuda_sm10x_tcgen05_guardrail_trap_col_being_dealloced_not_returned_by_alloc
        .type           $__internal_0_$__cuda_sm10x_tcgen05_guardrail_trap_col_being_dealloced_not_returned_by_alloc,@function
        .size           $__internal_0_$__cuda_sm10x_tcgen05_guardrail_trap_col_being_dealloced_not_returned_by_alloc,($__internal_1_$__cuda_sm10x_tcgen05_guardrail_trap_phase_invalid_during_alloc - $__internal_0_$__cuda_sm10x_tcgen05_guardrail_trap_col_being_dealloced_not_returned_by_alloc)
$__internal_0_$__cuda_sm10x_tcgen05_guardrail_trap_col_being_dealloced_not_returned_by_alloc:
[----:B------:R-:W-:Y:S05]  /*a010*/  BPT.TRAP 0x1 ;  /* 0x000000040000795c */ /* 0x000fea0000300000 */
[----:B------:R-:W-:-:S04]  /*a020*/  HFMA2 R3, -RZ, RZ, 0, 0 ;  /* 0x00000000ff037431 */ /* 0x000fc800000001ff */
[----:B------:R-:W-:Y:S05]  /*a030*/  RET.REL.NODEC R2 `(_ZN7cutlass13device_kernelINS_4gemm6kernel13GemmUniversalIN4cute5tupleIJiiiiEEENS1_10collective13CollectiveMmaINS1_35MainloopSm100TmaUmmaWarpSpecializedILi12ELi2ELi4ENS5_IJNS4_1CILi1EEESB_SB_EEEEENS5_IJNSA_ILi128EEESE_NSA_ILi32EEEEEENS_6half_tENS5_IJlSB_lEEESH_SI_NS4_8TiledMMAINS4_8MMA_AtomIJNS4_20SM100_MMA_F16BF16_SSISH_SH_fLi128ELi128ELNS4_4UMMA5MajorE0ELSN_0ELNSM_7ScaleInE0ELSO_0EEEEEENS4_6LayoutISC_NS5_IJNSA_ILi0EEESS_SS_EEEEENS5_IJNS4_10UnderscoreESV_SV_EEEEENS4_13SM90_TMA_LOADENS4_14ComposedLayoutINS4_7SwizzleILi2ELi4ELi3EEENS4_18smem_ptr_flag_bitsILi16EEENSR_INS5_IJNSA_ILi8EEESF_EEENS5_IJSF_SB_EEEEEEEvNS4_8identityESY_S18_vS19_EENS_8epilogue10collective18CollectiveEpilogueINS1B_23Sm100TmaWarpSpecializedILi4ELi2ELi32ELb1ELb0EEEJSG_NS5_IJNSR_ISE_SB_EENSR_ISF_SB_EEEEESH_SI_SH_SI_NS1B_6fusion15FusionCallbacksIS1F_NS1J_17LinearCombinationISH_fSH_fLNS_15FloatRoundStyleE2EEESG_S1I_JEEENS4_5SM1004TMEM4LOAD26SM100_TMEM_LOAD_32dp32b32xESY_S18_NS4_39AutoVectorizingCopyWithAssumedAlignmentILi128EEENS4_14SM90_TMA_STOREES18_S1U_S1U_EEEvvEEEEvNT_6ParamsE) ;  /* 0xffffff5c02f07950 */ /* 0x000fea0003c3ffff */
        .weak           $__internal_1_$__cuda_sm10x_tcgen05_guardrail_trap_phase_invalid_during_alloc
        .type           $__internal_1_$__cuda_sm10x_tcgen05_guardrail_trap_phase_invalid_during_alloc,@function
        .size           $__internal_1_$__cuda_sm10x_tcgen05_guardrail_trap_phase_invalid_during_alloc,($__internal_2_$__cuda_sm10x_tcgen05_guardrail_trap_unallocated_columns_being_dealloced - $__internal_1_$__cuda_sm10x_tcgen05_guardrail_trap_phase_invalid_during_alloc)
$__internal_1_$__cuda_sm10x_tcgen05_guardrail_trap_phase_invalid_during_alloc:
[----:B------:R-:W-:Y:S05]  /*a040*/  BPT.TRAP 0x1 ;  /* 0x000000040000795c */ /* 0x000fea0000300000 */
[----:B------:R-:W-:-:S04]  /*a050*/  MOV R3, 0x0 ;  /* 0x0000000000037802 */ /* 0x000fc80000000f00 */
[----:B------:R-:W-:Y:S05]  /*a060*/  RET.REL.NODEC R2 `(_ZN7cutlass13device_kernelINS_4gemm6kernel13GemmUniversalIN4cute5tupleIJiiiiEEENS1_10collective13CollectiveMmaINS1_35MainloopSm100TmaUmmaWarpSpecializedILi12ELi2ELi4ENS5_IJNS4_1CILi1EEESB_SB_EEEEENS5_IJNSA_ILi128EEESE_NSA_ILi32EEEEEENS_6half_tENS5_IJlSB_lEEESH_SI_NS4_8TiledMMAINS4_8MMA_AtomIJNS4_20SM100_MMA_F16BF16_SSISH_SH_fLi128ELi128ELNS4_4UMMA5MajorE0ELSN_0ELNSM_7ScaleInE0ELSO_0EEEEEENS4_6LayoutISC_NS5_IJNSA_ILi0EEESS_SS_EEEEENS5_IJNS4_10UnderscoreESV_SV_EEEEENS4_13SM90_TMA_LOADENS4_14ComposedLayoutINS4_7SwizzleILi2ELi4ELi3EEENS4_18smem_ptr_flag_bitsILi16EEENSR_INS5_IJNSA_ILi8EEESF_EEENS5_IJSF_SB_EEEEEEEvNS4_8identityESY_S18_vS19_EENS_8epilogue10collective18CollectiveEpilogueINS1B_23Sm100TmaWarpSpecializedILi4ELi2ELi32ELb1ELb0EEEJSG_NS5_IJNSR_ISE_SB_EENSR_ISF_SB_EEEEESH_SI_SH_SI_NS1B_6fusion15FusionCallbacksIS1F_NS1J_17LinearCombinationISH_fSH_fLNS_15FloatRoundStyleE2EEESG_S1I_JEEENS4_5SM1004TMEM4LOAD26SM100_TMEM_LOAD_32dp32b32xESY_S18_NS4_39AutoVectorizingCopyWithAssumedAlignmentILi128EEENS4_14SM90_TMA_STOREES18_S1U_S1U_EEEvvEEEEvNT_6ParamsE) ;  /* 0xffffff5c02e47950 */ /* 0x000fea0003c3ffff */
        .weak           $__internal_2_$__cuda_sm10x_tcgen05_guardrail_trap_unallocated_columns_being_dealloced
        .type           $__internal_2_$__cuda_sm10x_tcgen05_guardrail_trap_unallocated_columns_being_dealloced,@function
        .size           $__internal_2_$__cuda_sm10x_tcgen05_guardrail_trap_unallocated_columns_being_dealloced,(.L_x_201 - $__internal_2_$__cuda_sm10x_tcgen05_guardrail_trap_unallocated_columns_being_dealloced)
$__internal_2_$__cuda_sm10x_tcgen05_guardrail_trap_unallocated_columns_being_dealloced:
[----:B------:R-:W-:Y:S05]  /*a070*/  BPT.TRAP 0x1 ;  /* 0x000000040000795c */ /* 0x000fea0000300000 */
[----:B------:R-:W-:-:S04]  /*a080*/  HFMA2 R3, -RZ, RZ, 0, 0 ;  /* 0x00000000ff037431 */ /* 0x000fc800000001ff */
[----:B------:R-:W-:Y:S05]  /*a090*/  RET.REL.NODEC R2 `(_ZN7cutlass13device_kernelINS_4gemm6kernel13GemmUniversalIN4cute5tupleIJiiiiEEENS1_10collective13CollectiveMmaINS1_35MainloopSm100TmaUmmaWarpSpecializedILi12ELi2ELi4ENS5_IJNS4_1CILi1EEESB_SB_EEEEENS5_IJNSA_ILi128EEESE_NSA_ILi32EEEEEENS_6half_tENS5_IJlSB_lEEESH_SI_NS4_8TiledMMAINS4_8MMA_AtomIJNS4_20SM100_MMA_F16BF16_SSISH_SH_fLi128ELi128ELNS4_4UMMA5MajorE0ELSN_0ELNSM_7ScaleInE0ELSO_0EEEEEENS4_6LayoutISC_NS5_IJNSA_ILi0EEESS_SS_EEEEENS5_IJNS4_10UnderscoreESV_SV_EEEEENS4_13SM90_TMA_LOADENS4_14ComposedLayoutINS4_7SwizzleILi2ELi4ELi3EEENS4_18smem_ptr_flag_bitsILi16EEENSR_INS5_IJNSA_ILi8EEESF_EEENS5_IJSF_SB_EEEEEEEvNS4_8identityESY_S18_vS19_EENS_8epilogue10collective18CollectiveEpilogueINS1B_23Sm100TmaWarpSpecializedILi4ELi2ELi32ELb1ELb0EEEJSG_NS5_IJNSR_ISE_SB_EENSR_ISF_SB_EEEEESH_SI_SH_SI_NS1B_6fusion15FusionCallbacksIS1F_NS1J_17LinearCombinationISH_fSH_fLNS_15FloatRoundStyleE2EEESG_S1I_JEEENS4_5SM1004TMEM4LOAD26SM100_TMEM_LOAD_32dp32b32xESY_S18_NS4_39AutoVectorizingCopyWithAssumedAlignmentILi128EEENS4_14SM90_TMA_STOREES18_S1U_S1U_EEEvvEEEEvNT_6ParamsE) ;  /* 0xffffff5c02d87950 */ /* 0x000fea0003c3ffff */
.L_x_200:
[----:B------:R-:W-:-:S00]  /*a0a0*/  BRA `(.L_x_200) ;  /* 0xfffffffc00fc7947 */ /* 0x000fc0000383ffff */
[----:B------:R-:W-:-:S00]  /*a0b0*/  NOP ;  /* 0x0000000000007918 */ /* 0x000fc00000000000 */
        /* <DEDUP_REMOVED lines=12> */
.L_x_201:


//--------------------- .nv.global.init           --------------------------
	.section	.nv.global.init,"aw",@progbits
.nv.global.init:
	.type		$str$27,@object
	.size		$str$27,($str$28 - $str$27)
$str$27:
        /*0000*/ 	.byte	0x28, 0x61, 0x64, 0x64, 0x72, 0x65, 0x73, 0x73, 0x20, 0x26, 0x20, 0x6d, 0x61, 0x73, 0x6b, 0x29
        /*0010*/ 	.byte	0x20, 0x3d, 0x3d, 0x20, 0x30, 0x00
	.type		$str$28,@object
	.size		$str$28,($str$26 - $str$28)
$str$28:
        /*0016*/ 	.byte	0x2f, 0x74, 0x6d, 0x70, 0x2f, 0x63, 0x75, 0x74, 0x6c, 0x61, 0x73, 0x73, 0x5f, 0x73, 0x77, 0x65
        /*0026*/ 	.byte	0x65, 0x70, 0x5f, 0x73, 0x72, 0x63, 0x2f, 0x69, 0x6e, 0x63, 0x6c, 0x75, 0x64, 0x65, 0x2f, 0x63
        /*0036*/ 	.byte	0x75, 0x74, 0x65, 0x2f, 0x70, 0x6f, 0x69, 0x6e, 0x74, 0x65, 0x72, 0x5f, 0x66, 0x6c, 0x61, 0x67
        /*0046*/ 	.byte	0x67, 0x65, 0x64, 0x2e, 0x68, 0x70, 0x70, 0x00
	.type		$str$26,@object
	.size		$str$26,($str$25 - $str$26)
$str$26:
        /*004e*/ 	.byte	0x2f, 0x74, 0x6d, 0x70, 0x2f, 0x63, 0x75, 0x74, 0x6c, 0x61, 0x73, 0x73, 0x5f, 0x73, 0x77, 0x65
        /*005e*/ 	.byte	0x65, 0x70, 0x5f, 0x73, 0x72, 0x63, 0x2f, 0x69, 0x6e, 0x63, 0x6c, 0x75, 0x64, 0x65, 0x2f, 0x63
        /*006e*/ 	.byte	0x75, 0x74, 0x65, 0x2f, 0x61, 0x74, 0x6f, 0x6d, 0x2f, 0x63, 0x6f, 0x70, 0x79, 0x5f, 0x74, 0x72
        /*007e*/ 	.byte	0x61, 0x69, 0x74, 0x73, 0x5f, 0x73, 0x6d, 0x31, 0x30, 0x30, 0x2e, 0x68, 0x70, 0x70, 0x00
	.type		$str$25,@object
	.size		$str$25,(__unnamed_1 - $str$25)
$str$25:
        /*008d*/ 	.byte	0x28, 0x28, 0x75, 0x69, 0x6e, 0x74, 0x33, 0x32, 0x5f, 0x74, 0x28, 0x74, 0x68, 0x72, 0x65, 0x61
        /*009d*/ 	.byte	0x64, 0x49, 0x64, 0x78, 0x2e, 0x78, 0x29, 0x20, 0x2f, 0x20, 0x33, 0x32, 0x29, 0x20, 0x25, 0x20
        /*00ad*/ 	.byte	0x34, 0x29, 0x20, 0x3d, 0x3d, 0x20, 0x28, 0x28, 0x28, 0x74, 0x6d, 0x65, 0x6d, 0x5f, 0x61, 0x64
        /*00bd*/ 	.byte	0x64, 0x72, 0x20, 0x3e, 0x3e, 0x20, 0x31, 0x36, 0x29, 0x20, 0x2f, 0x20, 0x33, 0x32, 0x29, 0x20
        /*00cd*/ 	.byte	0x25, 0x20, 0x34, 0x29, 0x00
	.type		__unnamed_1,@object
	.size		__unnamed_1,(__unnamed_2 - __unnamed_1)
__unnamed_1:
        /*00d2*/ 	.byte	0x61, 0x75, 0x74, 0x6f, 0x20, 0x63, 0x75, 0x74, 0x65, 0x3a, 0x3a, 0x61, 0x73, 0x5f, 0x70, 0x6f
        /* <DEDUP_REMOVED lines=24> */
        /*0262*/ 	.byte	0x3e, 0x3e, 0x3e, 0x3e, 0x5d, 0x00
	.type		__unnamed_2,@object
	.size		__unnamed_2,(.L_2 - __unnamed_2)
__unnamed_2:
        /* <DEDUP_REMOVED lines=42> */
        /*0508*/ 	.byte	0x3e, 0x3e, 0x5d, 0x00
.L_2:


//--------------------- .nv.shared._ZN7cutlass13device_kernelINS_4gemm6kernel13GemmUniversalIN4cute5tupleIJiiiiEEENS1_10collective13CollectiveMmaINS1_35MainloopSm100TmaUmmaWarpSpecializedILi12ELi2ELi4ENS5_IJNS4_1CILi1EEESB_SB_EEEEENS5_IJNSA_ILi128EEESE_NSA_ILi32EEEEEENS_6half_tENS5_IJlSB_lEEESH_SI_NS4_8TiledMMAINS4_8MMA_AtomIJNS4_20SM100_MMA_F16BF16_SSISH_SH_fLi128ELi128ELNS4_4UMMA5MajorE0ELSN_0ELNSM_7ScaleInE0ELSO_0EEEEEENS4_6LayoutISC_NS5_IJNSA_ILi0EEESS_SS_EEEEENS5_IJNS4_10UnderscoreESV_SV_EEEEENS4_13SM90_TMA_LOADENS4_14ComposedLayoutINS4_7SwizzleILi2ELi4ELi3EEENS4_18smem_ptr_flag_bitsILi16EEENSR_INS5_IJNSA_ILi8EEESF_EEENS5_IJSF_SB_EEEEEEEvNS4_8identityESY_S18_vS19_EENS_8epilogue10collective18CollectiveEpilogueINS1B_23Sm100TmaWarpSpecializedILi4ELi2ELi32ELb1ELb0EEEJSG_NS5_IJNSR_ISE_SB_EENSR_ISF_SB_EEEEESH_SI_SH_SI_NS1B_6fusion15FusionCallbacksIS1F_NS1J_17LinearCombinationISH_fSH_fLNS_15FloatRoundStyleE2EEESG_S1I_JEEENS4_5SM1004TMEM4LOAD26SM100_TMEM_LOAD_32dp32b32xESY_S18_NS4_39AutoVectorizingCopyWithAssumedAlignmentILi128EEENS4_14SM90_TMA_STOREES18_S1U_S1U_EEEvvEEEEvNT_6ParamsE --------------------------
	.section	.nv.shared._ZN7cutlass13device_kernelINS_4gemm6kernel13GemmUniversalIN4cute5tupleIJiiiiEEENS1_10collective13CollectiveMmaINS1_35MainloopSm100TmaUmmaWarpSpecializedILi12ELi2ELi4ENS5_IJNS4_1CILi1EEESB_SB_EEEEENS5_IJNSA_ILi128EEESE_NSA_ILi32EEEEEENS_6half_tENS5_IJlSB_lEEESH_SI_NS4_8TiledMMAINS4_8MMA_AtomIJNS4_20SM100_MMA_F16BF16_SSISH_SH_fLi128ELi128ELNS4_4UMMA5MajorE0ELSN_0ELNSM_7ScaleInE0ELSO_0EEEEEENS4_6LayoutISC_NS5_IJNSA_ILi0EEESS_SS_EEEEENS5_IJNS4_10UnderscoreESV_SV_EEEEENS4_13SM90_TMA_LOADENS4_14ComposedLayoutINS4_7SwizzleILi2ELi4ELi3EEENS4_18smem_ptr_flag_bitsILi16EEENSR_INS5_IJNSA_ILi8EEESF_EEENS5_IJSF_SB_EEEEEEEvNS4_8identityESY_S18_vS19_EENS_8epilogue10collective18CollectiveEpilogueINS1B_23Sm100TmaWarpSpecializedILi4ELi2ELi32ELb1ELb0EEEJSG_NS5_IJNSR_ISE_SB_EENSR_ISF_SB_EEEEESH_SI_SH_SI_NS1B_6fusion15FusionCallbacksIS1F_NS1J_17LinearCombinationISH_fSH_fLNS_15FloatRoundStyleE2EEESG_S1I_JEEENS4_5SM1004TMEM4LOAD26SM100_TMEM_LOAD_32dp32b32xESY_S18_NS4_39AutoVectorizingCopyWithAssumedAlignmentILi128EEENS4_14SM90_TMA_STOREES18_S1U_S1U_EEEvvEEEEvNT_6ParamsE,"aw",@nobits
	.sectionflags	@""
	.align	16
	.zero		1024


//--------------------- .nv.shared.reserved.0     --------------------------
	.section	.nv.shared.reserved.0,"aw",@nobits
	.weak		__nv_reservedSMEM_offset_0_alias
	.size		__nv_reservedSMEM_offset_0_alias, 0, 64
	.other		__nv_reservedSMEM_offset_0_alias,@"STO_CUDA_RESERVED_SHARED STV_DEFAULT"
__nv_reservedSMEM_offset_0_alias:
	.zero		0
.nv.shared.reserved.0:
	.zero		64
	.weak		__nv_reservedSMEM_tcgen05_partition
	.type		__nv_reservedSMEM_tcgen05_partition,@object
	.size		__nv_reservedSMEM_tcgen05_partition,(.L_0 - __nv_reservedSMEM_tcgen05_partition)
__nv_reservedSMEM_tcgen05_partition:
	.zero		32
.L_0:


//--------------------- .nv.global                --------------------------
	.section	.nv.global,"aw",@nobits
.nv.global:
	.type		_ZN40_INTERNAL_899eb0bf_4_k_cu_14065337_152864cute1_E,@object
	.size		_ZN40_INTERNAL_899eb0bf_4_k_cu_14065337_152864cute1_E,(_ZN40_INTERNAL_899eb0bf_4_k_cu_14065337_152864cuda3std3__45__cpo6cbeginE - _ZN40_INTERNAL_899eb0bf_4_k_cu_14065337_152864cute1_E)
_ZN40_INTERNAL_899eb0bf_4_k_cu_14065337_152864cute1_E:
	.zero		1
	.type		_ZN40_INTERNAL_899eb0bf_4_k_cu_14065337_152864cuda3std3__45__cpo6cbeginE,@object
	.size		_ZN40_INTERNAL_899eb0bf_4_k_cu_14065337_152864cuda3std3__45__cpo6cbeginE,(_ZN40_INTERNAL_899eb0bf_4_k_cu_14065337_152864cuda3std3__48in_placeE - _ZN40_INTERNAL_899eb0bf_4_k_cu_14065337_152864cuda3std3__45__cpo6cbeginE)
_ZN40_INTERNAL_899eb0bf_4_k_cu_14065337_152864cuda3std3__45__cpo6cbeginE:
	.zero		1
	.type		_ZN40_INTERNAL_899eb0bf_4_k_cu_14065337_152864cuda3std3__48in_placeE,@object
	.size		_ZN40_INTERNAL_899eb0bf_4_k_cu_14065337_152864cuda3std3__48in_placeE,(_ZN40_INTERNAL_899eb0bf_4_k_cu_14065337_152864cuda3std6ranges3__45__cpo9iter_moveE - _ZN40_INTERNAL_899eb0bf_4_k_cu_14065337_152864cuda3std3__48in_placeE)
_ZN40_INTERNAL_899eb0bf_4_k_cu_14065337_152864cuda3std3__48in_placeE:
	.zero		1
	.type		_ZN40_INTERNAL_899eb0bf_4_k_cu_14065337_152864cuda3std6ranges3__45__cpo9iter_moveE,@object
	.size		_ZN40_INTERNAL_899eb0bf_4_k_cu_14065337_152864cuda3std6ranges3__45__cpo9iter_moveE,(_ZN40_INTERNAL_899eb0bf_4_k_cu_14065337_152864cuda3std3__45__cpo5beginE - _ZN40_INTERNAL_899eb0bf_4_k_cu_14065337_152864cuda3std6ranges3__45__cpo9iter_moveE)
_ZN40_INTERNAL_899eb0bf_4_k_cu_14065337_152864cuda3std6ranges3__45__cpo9iter_moveE:
	.zero		1
	.type		_ZN40_INTERNAL_899eb0bf_4_k_cu_14065337_152864cuda3std3__45__cpo5beginE,@object
	.size		_ZN40_INTERNAL_899eb0bf_4_k_cu_14065337_152864cuda3std3__45__cpo5beginE,(_ZN40_INTERNAL_899eb0bf_4_k_cu_14065337_152864cuda3std3__442_GLOBAL__N__899eb0bf_4_k_cu_14065337_152866ignoreE - _ZN40_INTERNAL_899eb0bf_4_k_cu_14065337_152864cuda3std3__45__cpo5beginE)
_ZN40_INTERNAL_899eb0bf_4_k_cu_14065337_152864cuda3std3__45__cpo5beginE:
	.zero		1
	.type		_ZN40_INTERNAL_899eb0bf_4_k_cu_14065337_152864cuda3std3__442_GLOBAL__N__899eb0bf_4_k_cu_14065337_152866ignoreE,@object
	.size		_ZN40_INTERNAL_899eb0bf_4_k_cu_14065337_152864cuda3std3__442_GLOBAL__N__899eb0bf_4_k_cu_14065337_152866ignoreE,(_ZN40_INTERNAL_899eb0bf_4_k_cu_14065337_152864cute7productE - _ZN40_INTERNAL_899eb0bf_4_k_cu_14065337_152864cuda3std3__442_GLOBAL__N__899eb0bf_4_k_cu_14065337_152866ignoreE)
_ZN40_INTERNAL_899eb0bf_4_k_cu_14065337_152864cuda3std3__442_GLOBAL__N__899eb0bf_4_k_cu_14065337_152866ignoreE:
	.zero		1
	.type		_ZN40_INTERNAL_899eb0bf_4_k_cu_14065337_152864cute7productE,@object
	.size		_ZN40_INTERNAL_899eb0bf_4_k_cu_14065337_152864cute7productE,(_ZN40_INTERNAL_899eb0bf_4_k_cu_14065337_152864cuda3std3__45__cpo3endE - _ZN40_INTERNAL_899eb0bf_4_k_cu_14065337_152864cute7productE)
_ZN40_INTERNAL_899eb0bf_4_k_cu_14065337_152864cute7productE:
	.zero		1
	.type		_ZN40_INTERNAL_899eb0bf_4_k_cu_14065337_152864cuda3std3__45__cpo3endE,@object
	.size		_ZN40_INTERNAL_899eb0bf_4_k_cu_14065337_152864cuda3std3__45__cpo3endE,(_ZN40_INTERNAL_899eb0bf_4_k_cu_14065337_152864cuda3std3__419piecewise_constructE - _ZN40_INTERNAL_899eb0bf_4_k_cu_14065337_152864cuda3std3__45__cpo3endE)
_ZN40_INTERNAL_899eb0bf_4_k_cu_14065337_152864cuda3std3__45__cpo3endE:
	.zero		1
	.type		_ZN40_INTERNAL_899eb0bf_4_k_cu_14065337_152864cuda3std3__419piecewise_constructE,@object
	.size		_ZN40_INTERNAL_899eb0bf_4_k_cu_14065337_152864cuda3std3__419piecewise_constructE,(_ZN40_INTERNAL_899eb0bf_4_k_cu_14065337_152864cuda3std3__45__cpo4cendE - _ZN40_INTERNAL_899eb0bf_4_k_cu_14065337_152864cuda3std3__419piecewise_constructE)
_ZN40_INTERNAL_899eb0bf_4_k_cu_14065337_152864cuda3std3__419piecewise_constructE:
	.zero		1
	.type		_ZN40_INTERNAL_899eb0bf_4_k_cu_14065337_152864cuda3std3__45__cpo4cendE,@object
	.size		_ZN40_INTERNAL_899eb0bf_4_k_cu_14065337_152864cuda3std3__45__cpo4cendE,(_ZN40_INTERNAL_899eb0bf_4_k_cu_14065337_152864cuda3std6ranges3__45__cpo4swapE - _ZN40_INTERNAL_899eb0bf_4_k_cu_14065337_152864cuda3std3__45__cpo4cendE)
_ZN40_INTERNAL_899eb0bf_4_k_cu_14065337_152864cuda3std3__45__cpo4cendE:
	.zero		1
	.type		_ZN40_INTERNAL_899eb0bf_4_k_cu_14065337_152864cuda3std6ranges3__45__cpo4swapE,@object
	.size		_ZN40_INTERNAL_899eb0bf_4_k_cu_14065337_152864cuda3std6ranges3__45__cpo4swapE,(.L_10 - _ZN40_INTERNAL_899eb0bf_4_k_cu_14065337_152864cuda3std6ranges3__45__cpo4swapE)
_ZN40_INTERNAL_899eb0bf_4_k_cu_14065337_152864cuda3std6ranges3__45__cpo4swapE:
	.zero		1
.L_10:


//--------------------- .nv.constant0._ZN7cutlass13device_kernelINS_4gemm6kernel13GemmUniversalIN4cute5tupleIJiiiiEEENS1_10collective13CollectiveMmaINS1_35MainloopSm100TmaUmmaWarpSpecializedILi12ELi2ELi4ENS5_IJNS4_1CILi1EEESB_SB_EEEEENS5_IJNSA_ILi128EEESE_NSA_ILi32EEEEEENS_6half_tENS5_IJlSB_lEEESH_SI_NS4_8TiledMMAINS4_8MMA_AtomIJNS4_20SM100_MMA_F16BF16_SSISH_SH_fLi128ELi128ELNS4_4UMMA5MajorE0ELSN_0ELNSM_7ScaleInE0ELSO_0EEEEEENS4_6LayoutISC_NS5_IJNSA_ILi0EEESS_SS_EEEEENS5_IJNS4_10UnderscoreESV_SV_EEEEENS4_13SM90_TMA_LOADENS4_14ComposedLayoutINS4_7SwizzleILi2ELi4ELi3EEENS4_18smem_ptr_flag_bitsILi16EEENSR_INS5_IJNSA_ILi8EEESF_EEENS5_IJSF_SB_EEEEEEEvNS4_8identityESY_S18_vS19_EENS_8epilogue10collective18CollectiveEpilogueINS1B_23Sm100TmaWarpSpecializedILi4ELi2ELi32ELb1ELb0EEEJSG_NS5_IJNSR_ISE_SB_EENSR_ISF_SB_EEEEESH_SI_SH_SI_NS1B_6fusion15FusionCallbacksIS1F_NS1J_17LinearCombinationISH_fSH_fLNS_15FloatRoundStyleE2EEESG_S1I_JEEENS4_5SM1004TMEM4LOAD26SM100_TMEM_LOAD_32dp32b32xESY_S18_NS4_39AutoVectorizingCopyWithAssumedAlignmentILi128EEENS4_14SM90_TMA_STOREES18_S1U_S1U_EEEvvEEEEvNT_6ParamsE --------------------------
	.section	.nv.constant0._ZN7cutlass13device_kernelINS_4gemm6kernel13GemmUniversalIN4cute5tupleIJiiiiEEENS1_10collective13CollectiveMmaINS1_35MainloopSm100TmaUmmaWarpSpecializedILi12ELi2ELi4ENS5_IJNS4_1CILi1EEESB_SB_EEEEENS5_IJNSA_ILi128EEESE_NSA_ILi32EEEEEENS_6half_tENS5_IJlSB_lEEESH_SI_NS4_8TiledMMAINS4_8MMA_AtomIJNS4_20SM100_MMA_F16BF16_SSISH_SH_fLi128ELi128ELNS4_4UMMA5MajorE0ELSN_0ELNSM_7ScaleInE0ELSO_0EEEEEENS4_6LayoutISC_NS5_IJNSA_ILi0EEESS_SS_EEEEENS5_IJNS4_10UnderscoreESV_SV_EEEEENS4_13SM90_TMA_LOADENS4_14ComposedLayoutINS4_7SwizzleILi2ELi4ELi3EEENS4_18smem_ptr_flag_bitsILi16EEENSR_INS5_IJNSA_ILi8EEESF_EEENS5_IJSF_SB_EEEEEEEvNS4_8identityESY_S18_vS19_EENS_8epilogue10collective18CollectiveEpilogueINS1B_23Sm100TmaWarpSpecializedILi4ELi2ELi32ELb1ELb0EEEJSG_NS5_IJNSR_ISE_SB_EENSR_ISF_SB_EEEEESH_SI_SH_SI_NS1B_6fusion15FusionCallbacksIS1F_NS1J_17LinearCombinationISH_fSH_fLNS_15FloatRoundStyleE2EEESG_S1I_JEEENS4_5SM1004TMEM4LOAD26SM100_TMEM_LOAD_32dp32b32xESY_S18_NS4_39AutoVectorizingCopyWithAssumedAlignmentILi128EEENS4_14SM90_TMA_STOREES18_S1U_S1U_EEEvvEEEEvNT_6ParamsE,"a",@progbits
	.sectionflags	@""
	.align	4
.nv.constant0._ZN7cutlass13device_kernelINS_4gemm6kernel13GemmUniversalIN4cute5tupleIJiiiiEEENS1_10collective13CollectiveMmaINS1_35MainloopSm100TmaUmmaWarpSpecializedILi12ELi2ELi4ENS5_IJNS4_1CILi1EEESB_SB_EEEEENS5_IJNSA_ILi128EEESE_NSA_ILi32EEEEEENS_6half_tENS5_IJlSB_lEEESH_SI_NS4_8TiledMMAINS4_8MMA_AtomIJNS4_20SM100_MMA_F16BF16_SSISH_SH_fLi128ELi128ELNS4_4UMMA5MajorE0ELSN_0ELNSM_7ScaleInE0ELSO_0EEEEEENS4_6LayoutISC_NS5_IJNSA_ILi0EEESS_SS_EEEEENS5_IJNS4_10UnderscoreESV_SV_EEEEENS4_13SM90_TMA_LOADENS4_14ComposedLayoutINS4_7SwizzleILi2ELi4ELi3EEENS4_18smem_ptr_flag_bitsILi16EEENSR_INS5_IJNSA_ILi8EEESF_EEENS5_IJSF_SB_EEEEEEEvNS4_8identityESY_S18_vS19_EENS_8epilogue10collective18CollectiveEpilogueINS1B_23Sm100TmaWarpSpecializedILi4ELi2ELi32ELb1ELb0EEEJSG_NS5_IJNSR_ISE_SB_EENSR_ISF_SB_EEEEESH_SI_SH_SI_NS1B_6fusion15FusionCallbacksIS1F_NS1J_17LinearCombinationISH_fSH_fLNS_15FloatRoundStyleE2EEESG_S1I_JEEENS4_5SM1004TMEM4LOAD26SM100_TMEM_LOAD_32dp32b32xESY_S18_NS4_39AutoVectorizingCopyWithAssumedAlignmentILi128EEENS4_14SM90_TMA_STOREES18_S1U_S1U_EEEvvEEEEvNT_6ParamsE:
	.zero		2944


//--------------------- SYMBOLS --------------------------

	.type		.nv.reservedSmem.offset0,@object
	.size		.nv.reservedSmem.offset0,0x4
	.type		.nv.reservedSmem.cap,@object
	.size		.nv.reservedSmem.cap,0x4
	.type		__assertfail,@function
